// auto-generated by cutlass_sweep.gemm — config: {"arch": "sm_90", "cluster_m": 1, "cluster_n": 4, "dtype": "e4m3", "dtype_b": "e4m3", "layout": "nt", "stages": 0, "tile_k": 64, "tile_m": 128, "tile_n": 64}
#include "cutlass/cutlass.h"
#include "cutlass/gemm/collective/collective_builder.hpp"
#include "cutlass/gemm/device/gemm_universal_adapter.h"
#include "cutlass/gemm/kernel/gemm_universal.hpp"
#include "cutlass/epilogue/collective/collective_builder.hpp"

using ElemA = cutlass::float_e4m3_t;
using ElemB = cutlass::float_e4m3_t;
using ElemCD = cutlass::float_e4m3_t;
using Acc  = float;
using TileShape    = cute::Shape<cute::_128, cute::_64, cute::_64>;
using ClusterShape = cute::Shape<cute::_1, cute::_4, cute::_1>;

using CollectiveEpilogue = typename cutlass::epilogue::collective::CollectiveBuilder<
    cutlass::arch::Sm90, cutlass::arch::OpClassTensorOp,
    TileShape, ClusterShape,
    cutlass::epilogue::collective::EpilogueTileAuto,
    Acc, Acc,
    ElemCD, cutlass::layout::RowMajor, 128 / cutlass::sizeof_bits<ElemCD>::value,
    ElemCD, cutlass::layout::RowMajor, 128 / cutlass::sizeof_bits<ElemCD>::value,
    cutlass::epilogue::collective::EpilogueScheduleAuto
  >::CollectiveOp;

using CollectiveMainloop = typename cutlass::gemm::collective::CollectiveBuilder<
    cutlass::arch::Sm90, cutlass::arch::OpClassTensorOp,
    ElemA, cutlass::layout::RowMajor, 128 / cutlass::sizeof_bits<ElemA>::value,
    ElemB, cutlass::layout::ColumnMajor, 128 / cutlass::sizeof_bits<ElemB>::value,
    Acc,
    TileShape, ClusterShape,
    cutlass::gemm::collective::StageCountAutoCarveout<static_cast<int>(sizeof(typename CollectiveEpilogue::SharedStorage))>,
    cutlass::gemm::collective::KernelScheduleAuto
  >::CollectiveOp;

using GemmKernel = cutlass::gemm::kernel::GemmUniversal<
    cute::Shape<int,int,int,int>,
    CollectiveMainloop,
    CollectiveEpilogue
>;
using Gemm = cutlass::gemm::device::GemmUniversalAdapter<GemmKernel>;

// Force the device kernel symbol into the cubin without needing a host main.
auto* _anchor = &cutlass::device_kernel<GemmKernel>;


// ===== COMPILED SASS (sm_90a) =====

	.target	sm_90a

	.elftype	@"ET_EXEC"


//--------------------- .note.nv.tkinfo           --------------------------
	.section	.note.nv.tkinfo,"",@"SHT_NOTE"
	.sectionflags	@"SHF_NOTE_NV_TKINFO"
	.tkinfo
        /*0018*/ 	.word	0x00000002
        /*0030*/ 	.string	""
        /*0030*/ 	.string	"ptxas"
        /*0030*/ 	.string	"Cuda compilation tools, release 13.0, V13.0.88"
        /*0030*/ 	.string	"Build cuda_13.0.r13.0/compiler.36424714_0"
        /*0030*/ 	.string	"-arch sm_90a -m 64 "



//--------------------- .note.nv.cuinfo           --------------------------
	.section	.note.nv.cuinfo,"",@"SHT_NOTE"
	.sectionflags	@"SHF_NOTE_NV_CUINFO"
        /*0018*/ 	.short	0x0002
        /*001a*/ 	.short	0x005a
        /*001c*/ 	.short	0x0082
	.zero		2


//--------------------- .nv.info                  --------------------------
	.section	.nv.info,"",@"SHT_CUDA_INFO"
	.align	4


	//----- nvinfo : EIATTR_REGCOUNT
	.align		4
        /*0000*/ 	.byte	0x04, 0x2f
        /*0002*/ 	.short	(.L_12 - .L_11)
	.align		4
.L_11:
        /*0004*/ 	.word	index@(_ZN7cutlass13device_kernelINS_4gemm6kernel13GemmUniversalIN4cute5tupleIJiiiiEEENS1_10collective13CollectiveMmaINS1_37MainloopSm90TmaGmmaWarpSpecializedFP8ILi18ENS5_IJNS4_1CILi1EEENSA_ILi4EEESB_EEENS1_35KernelTmaWarpSpecializedCooperativeEEENS5_IJNSA_ILi128EEENSA_ILi64EEESH_EEENS_12float_e4m3_tENS5_IJlSB_lEEESJ_SK_NS4_8TiledMMAINS4_8MMA_AtomIJNS4_4SM904GMMA30MMA_64x64x32_F32E4M3E4M3_SS_TNILNSO_7ScaleInE1ELSQ_1EEEEEENS4_6LayoutINS5_IJNSA_ILi2EEESB_SB_EEENS5_IJSB_NSA_ILi0EEESW_EEEEENS5_IJNS4_10UnderscoreESZ_SZ_EEEEENS4_23SM90_TMA_LOAD_MULTICASTENS4_14ComposedLayoutINS4_7SwizzleILi2ELi4ELi3EEENS4_18smem_ptr_flag_bitsILi8EEENST_INS5_IJNSA_ILi8EEESH_EEENS5_IJSH_SB_EEEEEEEvNS4_8identityENS4_13SM90_TMA_LOADES1C_vS1D_EENS_8epilogue10collective6detail29Sm90TmaWarpSpecializedAdapterINS1H_15DefaultEpilogueISJ_SK_SK_NS1G_6thread17LinearCombinationISJ_Li1EffLNS1L_9ScaleType4KindE0ELNS_15FloatRoundStyleE2ESJ_EENS1_15EpilogueDefaultEEEEEvvEEEEvNT_6ParamsE)
        /*0008*/ 	.word	0x000000a8


	//----- nvinfo : EIATTR_FRAME_SIZE
	.align		4
.L_12:
        /*000c*/ 	.byte	0x04, 0x11
        /*000e*/ 	.short	(.L_14 - .L_13)
	.align		4
.L_13:
        /*0010*/ 	.word	index@(_ZN7cutlass13device_kernelINS_4gemm6kernel13GemmUniversalIN4cute5tupleIJiiiiEEENS1_10collective13CollectiveMmaINS1_37MainloopSm90TmaGmmaWarpSpecializedFP8ILi18ENS5_IJNS4_1CILi1EEENSA_ILi4EEESB_EEENS1_35KernelTmaWarpSpecializedCooperativeEEENS5_IJNSA_ILi128EEENSA_ILi64EEESH_EEENS_12float_e4m3_tENS5_IJlSB_lEEESJ_SK_NS4_8TiledMMAINS4_8MMA_AtomIJNS4_4SM904GMMA30MMA_64x64x32_F32E4M3E4M3_SS_TNILNSO_7ScaleInE1ELSQ_1EEEEEENS4_6LayoutINS5_IJNSA_ILi2EEESB_SB_EEENS5_IJSB_NSA_ILi0EEESW_EEEEENS5_IJNS4_10UnderscoreESZ_SZ_EEEEENS4_23SM90_TMA_LOAD_MULTICASTENS4_14ComposedLayoutINS4_7SwizzleILi2ELi4ELi3EEENS4_18smem_ptr_flag_bitsILi8EEENST_INS5_IJNSA_ILi8EEESH_EEENS5_IJSH_SB_EEEEEEEvNS4_8identityENS4_13SM90_TMA_LOADES1C_vS1D_EENS_8epilogue10collective6detail29Sm90TmaWarpSpecializedAdapterINS1H_15DefaultEpilogueISJ_SK_SK_NS1G_6thread17LinearCombinationISJ_Li1EffLNS1L_9ScaleType4KindE0ELNS_15FloatRoundStyleE2ESJ_EENS1_15EpilogueDefaultEEEEEvvEEEEvNT_6ParamsE)
        /*0014*/ 	.word	0x00000000


	//----- nvinfo : EIATTR_MIN_STACK_SIZE
	.align		4
.L_14:
        /*0018*/ 	.byte	0x04, 0x12
        /*001a*/ 	.short	(.L_16 - .L_15)
	.align		4
.L_15:
        /*001c*/ 	.word	index@(_ZN7cutlass13device_kernelINS_4gemm6kernel13GemmUniversalIN4cute5tupleIJiiiiEEENS1_10collective13CollectiveMmaINS1_37MainloopSm90TmaGmmaWarpSpecializedFP8ILi18ENS5_IJNS4_1CILi1EEENSA_ILi4EEESB_EEENS1_35KernelTmaWarpSpecializedCooperativeEEENS5_IJNSA_ILi128EEENSA_ILi64EEESH_EEENS_12float_e4m3_tENS5_IJlSB_lEEESJ_SK_NS4_8TiledMMAINS4_8MMA_AtomIJNS4_4SM904GMMA30MMA_64x64x32_F32E4M3E4M3_SS_TNILNSO_7ScaleInE1ELSQ_1EEEEEENS4_6LayoutINS5_IJNSA_ILi2EEESB_SB_EEENS5_IJSB_NSA_ILi0EEESW_EEEEENS5_IJNS4_10UnderscoreESZ_SZ_EEEEENS4_23SM90_TMA_LOAD_MULTICASTENS4_14ComposedLayoutINS4_7SwizzleILi2ELi4ELi3EEENS4_18smem_ptr_flag_bitsILi8EEENST_INS5_IJNSA_ILi8EEESH_EEENS5_IJSH_SB_EEEEEEEvNS4_8identityENS4_13SM90_TMA_LOADES1C_vS1D_EENS_8epilogue10collective6detail29Sm90TmaWarpSpecializedAdapterINS1H_15DefaultEpilogueISJ_SK_SK_NS1G_6thread17LinearCombinationISJ_Li1EffLNS1L_9ScaleType4KindE0ELNS_15FloatRoundStyleE2ESJ_EENS1_15EpilogueDefaultEEEEEvvEEEEvNT_6ParamsE)
        /*0020*/ 	.word	0x00000000
.L_16:


//--------------------- .nv.compat                --------------------------
	.section	.nv.compat,"",@"SHT_CUDA_COMPAT_INFO"
	.align	4
        /*0000*/ 	.byte	0x02, 0x09, 0x01, 0x00, 0x02, 0x02, 0x04, 0x00, 0x02, 0x05, 0x05, 0x00, 0x03, 0x07, 0x01, 0x01
        /*0010*/ 	.byte	0x02, 0x03, 0x01, 0x00, 0x02, 0x06, 0x01, 0x00, 0x04, 0x0b, 0x08, 0x00, 0x00, 0x00, 0x00, 0x00
        /*0020*/ 	.byte	0x00, 0x00, 0x00, 0x00


//--------------------- .nv.info._ZN7cutlass13device_kernelINS_4gemm6kernel13GemmUniversalIN4cute5tupleIJiiiiEEENS1_10collective13CollectiveMmaINS1_37MainloopSm90TmaGmmaWarpSpecializedFP8ILi18ENS5_IJNS4_1CILi1EEENSA_ILi4EEESB_EEENS1_35KernelTmaWarpSpecializedCooperativeEEENS5_IJNSA_ILi128EEENSA_ILi64EEESH_EEENS_12float_e4m3_tENS5_IJlSB_lEEESJ_SK_NS4_8TiledMMAINS4_8MMA_AtomIJNS4_4SM904GMMA30MMA_64x64x32_F32E4M3E4M3_SS_TNILNSO_7ScaleInE1ELSQ_1EEEEEENS4_6LayoutINS5_IJNSA_ILi2EEESB_SB_EEENS5_IJSB_NSA_ILi0EEESW_EEEEENS5_IJNS4_10UnderscoreESZ_SZ_EEEEENS4_23SM90_TMA_LOAD_MULTICASTENS4_14ComposedLayoutINS4_7SwizzleILi2ELi4ELi3EEENS4_18smem_ptr_flag_bitsILi8EEENST_INS5_IJNSA_ILi8EEESH_EEENS5_IJSH_SB_EEEEEEEvNS4_8identityENS4_13SM90_TMA_LOADES1C_vS1D_EENS_8epilogue10collective6detail29Sm90TmaWarpSpecializedAdapterINS1H_15DefaultEpilogueISJ_SK_SK_NS1G_6thread17LinearCombinationISJ_Li1EffLNS1L_9ScaleType4KindE0ELNS_15FloatRoundStyleE2ESJ_EENS1_15EpilogueDefaultEEEEEvvEEEEvNT_6ParamsE --------------------------
	.section	.nv.info._ZN7cutlass13device_kernelINS_4gemm6kernel13GemmUniversalIN4cute5tupleIJiiiiEEENS1_10collective13CollectiveMmaINS1_37MainloopSm90TmaGmmaWarpSpecializedFP8ILi18ENS5_IJNS4_1CILi1EEENSA_ILi4EEESB_EEENS1_35KernelTmaWarpSpecializedCooperativeEEENS5_IJNSA_ILi128EEENSA_ILi64EEESH_EEENS_12float_e4m3_tENS5_IJlSB_lEEESJ_SK_NS4_8TiledMMAINS4_8MMA_AtomIJNS4_4SM904GMMA30MMA_64x64x32_F32E4M3E4M3_SS_TNILNSO_7ScaleInE1ELSQ_1EEEEEENS4_6LayoutINS5_IJNSA_ILi2EEESB_SB_EEENS5_IJSB_NSA_ILi0EEESW_EEEEENS5_IJNS4_10UnderscoreESZ_SZ_EEEEENS4_23SM90_TMA_LOAD_MULTICASTENS4_14ComposedLayoutINS4_7SwizzleILi2ELi4ELi3EEENS4_18smem_ptr_flag_bitsILi8EEENST_INS5_IJNSA_ILi8EEESH_EEENS5_IJSH_SB_EEEEEEEvNS4_8identityENS4_13SM90_TMA_LOADES1C_vS1D_EENS_8epilogue10collective6detail29Sm90TmaWarpSpecializedAdapterINS1H_15DefaultEpilogueISJ_SK_SK_NS1G_6thread17LinearCombinationISJ_Li1EffLNS1L_9ScaleType4KindE0ELNS_15FloatRoundStyleE2ESJ_EENS1_15EpilogueDefaultEEEEEvvEEEEvNT_6ParamsE,"",@"SHT_CUDA_INFO"
	.sectionflags	@""
	.align	4


	//----- nvinfo : EIATTR_CUDA_API_VERSION
	.align		4
        /*0000*/ 	.byte	0x04, 0x37
        /*0002*/ 	.short	(.L_18 - .L_17)
.L_17:
        /*0004*/ 	.word	0x00000082


	//----- nvinfo : EIATTR_KPARAM_INFO
	.align		4
.L_18:
        /*0008*/ 	.byte	0x04, 0x17
        /*000a*/ 	.short	(.L_20 - .L_19)
.L_19:
        /*000c*/ 	.word	0x00000000
        /*0010*/ 	.short	0x0000
        /*0012*/ 	.short	0x0070
        /*0014*/ 	.byte	0x00, 0xf0, 0x01, 0x10


	//----- nvinfo : EIATTR_SPARSE_MMA_MASK
	.align		4
.L_20:
        /*0018*/ 	.byte	0x03, 0x50
        /*001a*/ 	.short	0x0000


	//----- nvinfo : EIATTR_MAXREG_COUNT
	.align		4
        /*001c*/ 	.byte	0x03, 0x1b
        /*001e*/ 	.short	0x00a8


	//----- nvinfo : EIATTR_NUM_BARRIERS
	.align		4
        /*0020*/ 	.byte	0x02, 0x4c
        /*0022*/ 	.byte	0x01
	.zero		1


	//----- nvinfo : EIATTR_MERCURY_ISA_VERSION
	.align		4
        /*0024*/ 	.byte	0x03, 0x5f
        /*0026*/ 	.short	0x0101


	//----- nvinfo : EIATTR_INT_WARP_WIDE_INSTR_OFFSETS
	.align		4
        /*0028*/ 	.byte	0x04, 0x31
        /*002a*/ 	.short	(.L_22 - .L_21)


	//   ....[0]....
.L_21:
        /*002c*/ 	.word	0x00000630


	//   ....[1]....
        /*0030*/ 	.word	0x00000650


	//   ....[2]....
        /*0034*/ 	.word	0x00000830


	//----- nvinfo : EIATTR_COOP_GROUP_MASK_REGIDS
	.align		4
.L_22:
        /*0038*/ 	.byte	0x04, 0x29
        /*003a*/ 	.short	(.L_24 - .L_23)


	//   ....[0]....
.L_23:
        /*003c*/ 	.word	0xffffffff


	//   ....[1]....
        /*0040*/ 	.word	0xffffffff


	//   ....[2]....
        /*0044*/ 	.word	0xffffffff


	//   ....[3]....
        /*0048*/ 	.word	0xffffffff


	//   ....[4]....
        /*004c*/ 	.word	0xffffffff


	//   ....[5]....
        /*0050*/ 	.word	0xffffffff


	//----- nvinfo : EIATTR_COOP_GROUP_INSTR_OFFSETS
	.align		4
.L_24:
        /*0054*/ 	.byte	0x04, 0x28
        /*0056*/ 	.short	(.L_26 - .L_25)


	//   ....[0]....
.L_25:
        /*0058*/ 	.word	0x00000060


	//   ....[1]....
        /*005c*/ 	.word	0x00000070


	//   ....[2]....
        /*0060*/ 	.word	0x00000130


	//   ....[3]....
        /*0064*/ 	.word	0x000004b0


	//   ....[4]....
        /*0068*/ 	.word	0x00000960


	//   ....[5]....
        /*006c*/ 	.word	0x000013d0


	//----- nvinfo : EIATTR_REG_RECONFIG
	.align		4
.L_26:
        /*0070*/ 	.byte	0x01, 0x54
	.zero		2


	//----- nvinfo : EIATTR_MBARRIER_INSTR_OFFSETS
	.align		4
        /*0074*/ 	.byte	0x04, 0x39
        /*0076*/ 	.short	(.L_28 - .L_27)


	//   ....[0]....
.L_27:
        /*0078*/ 	.word	0x00000250
        /*007c*/ 	.word	0x000000ff
        /*0080*/ 	.word	0x00000000
        /*0084*/ 	.short	0x0100
        /*0086*/ 	.byte	0x08
	.zero		1


	//   ....[1]....
        /*0088*/ 	.word	0x00000260
        /*008c*/ 	.word	0x000000ff
        /*0090*/ 	.word	0x00000090
        /*0094*/ 	.short	0x0100
        /*0096*/ 	.byte	0x08
	.zero		1


	//   ....[2]....
        /*0098*/ 	.word	0x00000270
        /*009c*/ 	.word	0x000000ff
        /*00a0*/ 	.word	0x00000008
        /*00a4*/ 	.short	0x0100
        /*00a6*/ 	.byte	0x08
	.zero		1


	//   ....[3]....
        /*00a8*/ 	.word	0x00000280
        /*00ac*/ 	.word	0x000000ff
        /*00b0*/ 	.word	0x00000098
        /*00b4*/ 	.short	0x0100
        /*00b6*/ 	.byte	0x08
	.zero		1


	//   ....[4]....
        /*00b8*/ 	.word	0x00000290
        /*00bc*/ 	.word	0x000000ff
        /*00c0*/ 	.word	0x00000010
        /*00c4*/ 	.short	0x0100
        /*00c6*/ 	.byte	0x08
	.zero		1


	//   ....[5]....
        /*00c8*/ 	.word	0x000002a0
        /*00cc*/ 	.word	0x000000ff
        /*00d0*/ 	.word	0x000000a0
        /*00d4*/ 	.short	0x0100
        /*00d6*/ 	.byte	0x08
	.zero		1


	//   ....[6]....
        /*00d8*/ 	.word	0x000002b0
        /*00dc*/ 	.word	0x000000ff
        /*00e0*/ 	.word	0x00000018
        /*00e4*/ 	.short	0x0100
        /*00e6*/ 	.byte	0x08
	.zero		1


	//   ....[7]....
        /*00e8*/ 	.word	0x000002c0
        /*00ec*/ 	.word	0x000000ff
        /*00f0*/ 	.word	0x000000a8
        /*00f4*/ 	.short	0x0100
        /*00f6*/ 	.byte	0x08
	.zero		1


	//   ....[8]....
        /*00f8*/ 	.word	0x000002d0
        /*00fc*/ 	.word	0x000000ff
        /*0100*/ 	.word	0x00000020
        /*0104*/ 	.short	0x0100
        /*0106*/ 	.byte	0x08
	.zero		1


	//   ....[9]....
        /*0108*/ 	.word	0x000002e0
        /*010c*/ 	.word	0x000000ff
        /*0110*/ 	.word	0x000000b0
        /*0114*/ 	.short	0x0100
        /*0116*/ 	.byte	0x08
	.zero		1


	//   ....[10]....
        /*0118*/ 	.word	0x000002f0
        /*011c*/ 	.word	0x000000ff
        /*0120*/ 	.word	0x00000028
        /*0124*/ 	.short	0x0100
        /*0126*/ 	.byte	0x08
	.zero		1


	//   ....[11]....
        /*0128*/ 	.word	0x00000300
        /*012c*/ 	.word	0x000000ff
        /*0130*/ 	.word	0x000000b8
        /*0134*/ 	.short	0x0100
        /*0136*/ 	.byte	0x08
	.zero		1


	//   ....[12]....
        /*0138*/ 	.word	0x00000310
        /*013c*/ 	.word	0x000000ff
        /*0140*/ 	.word	0x00000030
        /*0144*/ 	.short	0x0100
        /*0146*/ 	.byte	0x08
	.zero		1


	//   ....[13]....
        /*0148*/ 	.word	0x00000320
        /*014c*/ 	.word	0x000000ff
        /*0150*/ 	.word	0x000000c0
        /*0154*/ 	.short	0x0100
        /*0156*/ 	.byte	0x08
	.zero		1


	//   ....[14]....
        /*0158*/ 	.word	0x00000330
        /*015c*/ 	.word	0x000000ff
        /*0160*/ 	.word	0x00000038
        /*0164*/ 	.short	0x0100
        /*0166*/ 	.byte	0x08
	.zero		1


	//   ....[15]....
        /*0168*/ 	.word	0x00000340
        /*016c*/ 	.word	0x000000ff
        /*0170*/ 	.word	0x000000c8
        /*0174*/ 	.short	0x0100
        /*0176*/ 	.byte	0x08
	.zero		1


	//   ....[16]....
        /*0178*/ 	.word	0x00000350
        /*017c*/ 	.word	0x000000ff
        /*0180*/ 	.word	0x00000040
        /*0184*/ 	.short	0x0100
        /*0186*/ 	.byte	0x08
	.zero		1


	//   ....[17]....
        /*0188*/ 	.word	0x00000360
        /*018c*/ 	.word	0x000000ff
        /*0190*/ 	.word	0x000000d0
        /*0194*/ 	.short	0x0100
        /*0196*/ 	.byte	0x08
	.zero		1


	//   ....[18]....
        /*0198*/ 	.word	0x00000370
        /*019c*/ 	.word	0x000000ff
        /*01a0*/ 	.word	0x00000048
        /*01a4*/ 	.short	0x0100
        /*01a6*/ 	.byte	0x08
	.zero		1


	//   ....[19]....
        /*01a8*/ 	.word	0x00000380
        /*01ac*/ 	.word	0x000000ff
        /*01b0*/ 	.word	0x000000d8
        /*01b4*/ 	.short	0x0100
        /*01b6*/ 	.byte	0x08
	.zero		1


	//   ....[20]....
        /*01b8*/ 	.word	0x00000390
        /*01bc*/ 	.word	0x000000ff
        /*01c0*/ 	.word	0x00000050
        /*01c4*/ 	.short	0x0100
        /*01c6*/ 	.byte	0x08
	.zero		1


	//   ....[21]....
        /*01c8*/ 	.word	0x000003a0
        /*01cc*/ 	.word	0x000000ff
        /*01d0*/ 	.word	0x000000e0
        /*01d4*/ 	.short	0x0100
        /*01d6*/ 	.byte	0x08
	.zero		1


	//   ....[22]....
        /*01d8*/ 	.word	0x000003b0
        /*01dc*/ 	.word	0x000000ff
        /*01e0*/ 	.word	0x00000058
        /*01e4*/ 	.short	0x0100
        /*01e6*/ 	.byte	0x08
	.zero		1


	//   ....[23]....
        /*01e8*/ 	.word	0x000003c0
        /*01ec*/ 	.word	0x000000ff
        /*01f0*/ 	.word	0x000000e8
        /*01f4*/ 	.short	0x0100
        /*01f6*/ 	.byte	0x08
	.zero		1


	//   ....[24]....
        /*01f8*/ 	.word	0x000003d0
        /*01fc*/ 	.word	0x000000ff
        /*0200*/ 	.word	0x00000060
        /*0204*/ 	.short	0x0100
        /*0206*/ 	.byte	0x08
	.zero		1


	//   ....[25]....
        /*0208*/ 	.word	0x000003e0
        /*020c*/ 	.word	0x000000ff
        /*0210*/ 	.word	0x000000f0
        /*0214*/ 	.short	0x0100
        /*0216*/ 	.byte	0x08
	.zero		1


	//   ....[26]....
        /*0218*/ 	.word	0x000003f0
        /*021c*/ 	.word	0x000000ff
        /*0220*/ 	.word	0x00000068
        /*0224*/ 	.short	0x0100
        /*0226*/ 	.byte	0x08
	.zero		1


	//   ....[27]....
        /*0228*/ 	.word	0x00000400
        /*022c*/ 	.word	0x000000ff
        /*0230*/ 	.word	0x000000f8
        /*0234*/ 	.short	0x0100
        /*0236*/ 	.byte	0x08
	.zero		1


	//   ....[28]....
        /*0238*/ 	.word	0x00000410
        /*023c*/ 	.word	0x000000ff
        /*0240*/ 	.word	0x00000070
        /*0244*/ 	.short	0x0100
        /*0246*/ 	.byte	0x08
	.zero		1


	//   ....[29]....
        /*0248*/ 	.word	0x00000420
        /*024c*/ 	.word	0x000000ff
        /*0250*/ 	.word	0x00000100
        /*0254*/ 	.short	0x0100
        /*0256*/ 	.byte	0x08
	.zero		1


	//   ....[30]....
        /*0258*/ 	.word	0x00000430
        /*025c*/ 	.word	0x000000ff
        /*0260*/ 	.word	0x00000078
        /*0264*/ 	.short	0x0100
        /*0266*/ 	.byte	0x08
	.zero		1


	//   ....[31]....
        /*0268*/ 	.word	0x00000440
        /*026c*/ 	.word	0x000000ff
        /*0270*/ 	.word	0x00000108
        /*0274*/ 	.short	0x0100
        /*0276*/ 	.byte	0x08
	.zero		1


	//   ....[32]....
        /*0278*/ 	.word	0x00000450
        /*027c*/ 	.word	0x000000ff
        /*0280*/ 	.word	0x00000080
        /*0284*/ 	.short	0x0100
        /*0286*/ 	.byte	0x08
	.zero		1


	//   ....[33]....
        /*0288*/ 	.word	0x00000460
        /*028c*/ 	.word	0x000000ff
        /*0290*/ 	.word	0x00000110
        /*0294*/ 	.short	0x0100
        /*0296*/ 	.byte	0x08
	.zero		1


	//   ....[34]....
        /*0298*/ 	.word	0x00000470
        /*029c*/ 	.word	0x000000ff
        /*02a0*/ 	.word	0x00000088
        /*02a4*/ 	.short	0x0100
        /*02a6*/ 	.byte	0x08
	.zero		1


	//   ....[35]....
        /*02a8*/ 	.word	0x00000480
        /*02ac*/ 	.word	0x000000ff
        /*02b0*/ 	.word	0x00000118
        /*02b4*/ 	.short	0x0100
        /*02b6*/ 	.byte	0x08
	.zero		1


	//   ....[36]....
        /*02b8*/ 	.word	0x000008b0
        /*02bc*/ 	.word	0x000000ff
        /*02c0*/ 	.word	0x00000130
        /*02c4*/ 	.short	0x0100
        /*02c6*/ 	.byte	0x06
	.zero		1


	//   ....[37]....
        /*02c8*/ 	.word	0x00000910
        /*02cc*/ 	.word	0x000000ff
        /*02d0*/ 	.word	0x00000138
        /*02d4*/ 	.short	0x0100
        /*02d6*/ 	.byte	0x06
	.zero		1


	//   ....[38]....
        /*02d8*/ 	.word	0x00001700
        /*02dc*/ 	.word	0x000000ff
        /*02e0*/ 	.word	0x00000000
        /*02e4*/ 	.short	0x010a
        /*02e6*/ 	.byte	0x06
	.zero		1


	//   ....[39]....
        /*02e8*/ 	.word	0x00001740
        /*02ec*/ 	.word	0x000000ff
        /*02f0*/ 	.word	0x00000000
        /*02f4*/ 	.short	0x010a
        /*02f6*/ 	.byte	0x06
	.zero		1


	//   ....[40]....
        /*02f8*/ 	.word	0x00001d70
        /*02fc*/ 	.word	0x000000ff
        /*0300*/ 	.word	0x00000000
        /*0304*/ 	.short	0x010a
        /*0306*/ 	.byte	0x0c
	.zero		1


	//   ....[41]....
        /*0308*/ 	.word	0x00001db0
        /*030c*/ 	.word	0x000000ff
        /*0310*/ 	.word	0x00000000
        /*0314*/ 	.short	0x010a
        /*0316*/ 	.byte	0x0c
	.zero		1


	//   ....[42]....
        /*0318*/ 	.word	0x000021e0
        /*031c*/ 	.word	0x0000000d
        /*0320*/ 	.word	0x00000000
        /*0324*/ 	.short	0x0101
        /*0326*/ 	.byte	0x3f
	.zero		1


	//   ....[43]....
        /*0328*/ 	.word	0x00002660
        /*032c*/ 	.word	0x00000008
        /*0330*/ 	.word	0x00000000
        /*0334*/ 	.short	0x0101
        /*0336*/ 	.byte	0x3f
	.zero		1


	//   ....[44]....
        /*0338*/ 	.word	0x00005f10
        /*033c*/ 	.word	0x00000014
        /*0340*/ 	.word	0x00000090
        /*0344*/ 	.short	0x010a
        /*0346*/ 	.byte	0x3f
	.zero		1


	//   ....[45]....
        /*0348*/ 	.word	0x000062a0
        /*034c*/ 	.word	0x00000008
        /*0350*/ 	.word	0x00000138
        /*0354*/ 	.short	0x0101
        /*0356*/ 	.byte	0x3f
	.zero		1


	//   ....[46]....
        /*0358*/ 	.word	0x000069b0
        /*035c*/ 	.word	0x00000007
        /*0360*/ 	.word	0x00000000
        /*0364*/ 	.short	0x010a
        /*0366*/ 	.byte	0x3f
	.zero		1


	//   ....[47]....
        /*0368*/ 	.word	0x00006a30
        /*036c*/ 	.word	0x00000008
        /*0370*/ 	.word	0x00000000
        /*0374*/ 	.short	0x010a
        /*0376*/ 	.byte	0x3f
	.zero		1


	//   ....[48]....
        /*0378*/ 	.word	0x00006ac0
        /*037c*/ 	.word	0x00000009
        /*0380*/ 	.word	0x00000000
        /*0384*/ 	.short	0x010a
        /*0386*/ 	.byte	0x3f
	.zero		1


	//   ....[49]....
        /*0388*/ 	.word	0x00006b50
        /*038c*/ 	.word	0x00000008
        /*0390*/ 	.word	0x00000000
        /*0394*/ 	.short	0x010a
        /*0396*/ 	.byte	0x3f
	.zero		1


	//   ....[50]....
        /*0398*/ 	.word	0x00006be0
        /*039c*/ 	.word	0x00000009
        /*03a0*/ 	.word	0x00000000
        /*03a4*/ 	.short	0x010a
        /*03a6*/ 	.byte	0x3f
	.zero		1


	//   ....[51]....
        /*03a8*/ 	.word	0x00006c70
        /*03ac*/ 	.word	0x00000008
        /*03b0*/ 	.word	0x00000000
        /*03b4*/ 	.short	0x010a
        /*03b6*/ 	.byte	0x3f
	.zero		1


	//   ....[52]....
        /*03b8*/ 	.word	0x00006d00
        /*03bc*/ 	.word	0x00000009
        /*03c0*/ 	.word	0x00000000
        /*03c4*/ 	.short	0x010a
        /*03c6*/ 	.byte	0x3f
	.zero		1


	//   ....[53]....
        /*03c8*/ 	.word	0x00006d90
        /*03cc*/ 	.word	0x00000008
        /*03d0*/ 	.word	0x00000000
        /*03d4*/ 	.short	0x010a
        /*03d6*/ 	.byte	0x3f
	.zero		1


	//   ....[54]....
        /*03d8*/ 	.word	0x00006e20
        /*03dc*/ 	.word	0x00000009
        /*03e0*/ 	.word	0x00000000
        /*03e4*/ 	.short	0x010a
        /*03e6*/ 	.byte	0x3f
	.zero		1


	//   ....[55]....
        /*03e8*/ 	.word	0x00006eb0
        /*03ec*/ 	.word	0x00000008
        /*03f0*/ 	.word	0x00000000
        /*03f4*/ 	.short	0x010a
        /*03f6*/ 	.byte	0x3f
	.zero		1


	//   ....[56]....
        /*03f8*/ 	.word	0x00006f40
        /*03fc*/ 	.word	0x00000009
        /*0400*/ 	.word	0x00000000
        /*0404*/ 	.short	0x010a
        /*0406*/ 	.byte	0x3f
	.zero		1


	//   ....[57]....
        /*0408*/ 	.word	0x00006fd0
        /*040c*/ 	.word	0x00000008
        /*0410*/ 	.word	0x00000000
        /*0414*/ 	.short	0x010a
        /*0416*/ 	.byte	0x3f
	.zero		1


	//   ....[58]....
        /*0418*/ 	.word	0x00007060
        /*041c*/ 	.word	0x00000009
        /*0420*/ 	.word	0x00000000
        /*0424*/ 	.short	0x010a
        /*0426*/ 	.byte	0x3f
	.zero		1


	//   ....[59]....
        /*0428*/ 	.word	0x000070f0
        /*042c*/ 	.word	0x00000008
        /*0430*/ 	.word	0x00000000
        /*0434*/ 	.short	0x010a
        /*0436*/ 	.byte	0x3f
	.zero		1


	//   ....[60]....
        /*0438*/ 	.word	0x00007180
        /*043c*/ 	.word	0x00000009
        /*0440*/ 	.word	0x00000000
        /*0444*/ 	.short	0x010a
        /*0446*/ 	.byte	0x3f
	.zero		1


	//   ....[61]....
        /*0448*/ 	.word	0x00007210
        /*044c*/ 	.word	0x00000008
        /*0450*/ 	.word	0x00000000
        /*0454*/ 	.short	0x010a
        /*0456*/ 	.byte	0x3f
	.zero		1


	//   ....[62]....
        /*0458*/ 	.word	0x000072a0
        /*045c*/ 	.word	0x0000000b
        /*0460*/ 	.word	0x00000000
        /*0464*/ 	.short	0x010a
        /*0466*/ 	.byte	0x3f
	.zero		1


	//   ....[63]....
        /*0468*/ 	.word	0x00007330
        /*046c*/ 	.word	0x00000003
        /*0470*/ 	.word	0x00000000
        /*0474*/ 	.short	0x010a
        /*0476*/ 	.byte	0x3f
	.zero		1


	//   ....[64]....
        /*0478*/ 	.word	0x000073a0
        /*047c*/ 	.word	0x00000009
        /*0480*/ 	.word	0x00000000
        /*0484*/ 	.short	0x010a
        /*0486*/ 	.byte	0x3f
	.zero		1


	//   ....[65]....
        /*0488*/ 	.word	0x00007400
        /*048c*/ 	.word	0x0000000d
        /*0490*/ 	.word	0x00000000
        /*0494*/ 	.short	0x010a
        /*0496*/ 	.byte	0x3f
	.zero		1


	//   ....[66]....
        /*0498*/ 	.word	0x000074d0
        /*049c*/ 	.word	0x00000014
        /*04a0*/ 	.word	0x00000090
        /*04a4*/ 	.short	0x010a
        /*04a6*/ 	.byte	0x3f
	.zero		1


	//   ....[67]....
        /*04a8*/ 	.word	0x000075a0
        /*04ac*/ 	.word	0x00000007
        /*04b0*/ 	.word	0x00000000
        /*04b4*/ 	.short	0x010a
        /*04b6*/ 	.byte	0x3f
	.zero		1


	//   ....[68]....
        /*04b8*/ 	.word	0x000075f0
        /*04bc*/ 	.word	0x00000008
        /*04c0*/ 	.word	0x00000000
        /*04c4*/ 	.short	0x010a
        /*04c6*/ 	.byte	0x3f
	.zero		1


	//   ....[69]....
        /*04c8*/ 	.word	0x00007640
        /*04cc*/ 	.word	0x00000009
        /*04d0*/ 	.word	0x00000000
        /*04d4*/ 	.short	0x010a
        /*04d6*/ 	.byte	0x3f
	.zero		1


	//   ....[70]....
        /*04d8*/ 	.word	0x00007690
        /*04dc*/ 	.word	0x00000008
        /*04e0*/ 	.word	0x00000000
        /*04e4*/ 	.short	0x010a
        /*04e6*/ 	.byte	0x3f
	.zero		1


	//   ....[71]....
        /*04e8*/ 	.word	0x000076e0
        /*04ec*/ 	.word	0x00000009
        /*04f0*/ 	.word	0x00000000
        /*04f4*/ 	.short	0x010a
        /*04f6*/ 	.byte	0x3f
	.zero		1


	//   ....[72]....
        /*04f8*/ 	.word	0x00007730
        /*04fc*/ 	.word	0x00000008
        /*0500*/ 	.word	0x00000000
        /*0504*/ 	.short	0x010a
        /*0506*/ 	.byte	0x3f
	.zero		1


	//   ....[73]....
        /*0508*/ 	.word	0x00007780
        /*050c*/ 	.word	0x00000009
        /*0510*/ 	.word	0x00000000
        /*0514*/ 	.short	0x010a
        /*0516*/ 	.byte	0x3f
	.zero		1


	//   ....[74]....
        /*0518*/ 	.word	0x000077d0
        /*051c*/ 	.word	0x00000008
        /*0520*/ 	.word	0x00000000
        /*0524*/ 	.short	0x010a
        /*0526*/ 	.byte	0x3f
	.zero		1


	//   ....[75]....
        /*0528*/ 	.word	0x00007820
        /*052c*/ 	.word	0x00000009
        /*0530*/ 	.word	0x00000000
        /*0534*/ 	.short	0x010a
        /*0536*/ 	.byte	0x3f
	.zero		1


	//   ....[76]....
        /*0538*/ 	.word	0x00007870
        /*053c*/ 	.word	0x00000008
        /*0540*/ 	.word	0x00000000
        /*0544*/ 	.short	0x010a
        /*0546*/ 	.byte	0x3f
	.zero		1


	//   ....[77]....
        /*0548*/ 	.word	0x000078c0
        /*054c*/ 	.word	0x00000009
        /*0550*/ 	.word	0x00000000
        /*0554*/ 	.short	0x010a
        /*0556*/ 	.byte	0x3f
	.zero		1


	//   ....[78]....
        /*0558*/ 	.word	0x00007910
        /*055c*/ 	.word	0x00000008
        /*0560*/ 	.word	0x00000000
        /*0564*/ 	.short	0x010a
        /*0566*/ 	.byte	0x3f
	.zero		1


	//   ....[79]....
        /*0568*/ 	.word	0x00007960
        /*056c*/ 	.word	0x00000009
        /*0570*/ 	.word	0x00000000
        /*0574*/ 	.short	0x010a
        /*0576*/ 	.byte	0x3f
	.zero		1


	//   ....[80]....
        /*0578*/ 	.word	0x000079b0
        /*057c*/ 	.word	0x00000008
        /*0580*/ 	.word	0x00000000
        /*0584*/ 	.short	0x010a
        /*0586*/ 	.byte	0x3f
	.zero		1


	//   ....[81]....
        /*0588*/ 	.word	0x00007a00
        /*058c*/ 	.word	0x00000009
        /*0590*/ 	.word	0x00000000
        /*0594*/ 	.short	0x010a
        /*0596*/ 	.byte	0x3f
	.zero		1


	//   ....[82]....
        /*0598*/ 	.word	0x00007a50
        /*059c*/ 	.word	0x00000008
        /*05a0*/ 	.word	0x00000000
        /*05a4*/ 	.short	0x010a
        /*05a6*/ 	.byte	0x3f
	.zero		1


	//   ....[83]....
        /*05a8*/ 	.word	0x00007aa0
        /*05ac*/ 	.word	0x0000000b
        /*05b0*/ 	.word	0x00000000
        /*05b4*/ 	.short	0x010a
        /*05b6*/ 	.byte	0x3f
	.zero		1


	//----- nvinfo : EIATTR_NUM_MBARRIERS
	.align		4
.L_28:
        /*05b8*/ 	.byte	0x03, 0x38
        /*05ba*/ 	.short	0x0026


	//----- nvinfo : EIATTR_EXIT_INSTR_OFFSETS
	.align		4
        /*05bc*/ 	.byte	0x04, 0x1c
        /*05be*/ 	.short	(.L_30 - .L_29)


	//   ....[0]....
.L_29:
        /*05c0*/ 	.word	0x00000ac0


	//   ....[1]....
        /*05c4*/ 	.word	0x000012a0


	//   ....[2]....
        /*05c8*/ 	.word	0x00005630


	//   ....[3]....
        /*05cc*/ 	.word	0x00005b90


	//   ....[4]....
        /*05d0*/ 	.word	0x00007380


	//----- nvinfo : EIATTR_MAX_THREADS
	.align		4
.L_30:
        /*05d4*/ 	.byte	0x04, 0x05
        /*05d6*/ 	.short	(.L_32 - .L_31)
.L_31:
        /*05d8*/ 	.word	0x00000180
        /*05dc*/ 	.word	0x00000001
        /*05e0*/ 	.word	0x00000001


	//----- nvinfo : EIATTR_CRS_STACK_SIZE
	.align		4
.L_32:
        /*05e4*/ 	.byte	0x04, 0x1e
        /*05e6*/ 	.short	(.L_34 - .L_33)
.L_33:
        /*05e8*/ 	.word	0x00000000


	//----- nvinfo : EIATTR_CBANK_PARAM_SIZE
	.align		4
.L_34:
        /*05ec*/ 	.byte	0x03, 0x19
        /*05ee*/ 	.short	0x0470


	//----- nvinfo : EIATTR_PARAM_CBANK
	.align		4
        /*05f0*/ 	.byte	0x04, 0x0a
        /*05f2*/ 	.short	(.L_36 - .L_35)
	.align		4
.L_35:
        /*05f4*/ 	.word	index@(.nv.constant0._ZN7cutlass13device_kernelINS_4gemm6kernel13GemmUniversalIN4cute5tupleIJiiiiEEENS1_10collective13CollectiveMmaINS1_37MainloopSm90TmaGmmaWarpSpecializedFP8ILi18ENS5_IJNS4_1CILi1EEENSA_ILi4EEESB_EEENS1_35KernelTmaWarpSpecializedCooperativeEEENS5_IJNSA_ILi128EEENSA_ILi64EEESH_EEENS_12float_e4m3_tENS5_IJlSB_lEEESJ_SK_NS4_8TiledMMAINS4_8MMA_AtomIJNS4_4SM904GMMA30MMA_64x64x32_F32E4M3E4M3_SS_TNILNSO_7ScaleInE1ELSQ_1EEEEEENS4_6LayoutINS5_IJNSA_ILi2EEESB_SB_EEENS5_IJSB_NSA_ILi0EEESW_EEEEENS5_IJNS4_10UnderscoreESZ_SZ_EEEEENS4_23SM90_TMA_LOAD_MULTICASTENS4_14ComposedLayoutINS4_7SwizzleILi2ELi4ELi3EEENS4_18smem_ptr_flag_bitsILi8EEENST_INS5_IJNSA_ILi8EEESH_EEENS5_IJSH_SB_EEEEEEEvNS4_8identityENS4_13SM90_TMA_LOADES1C_vS1D_EENS_8epilogue10collective6detail29Sm90TmaWarpSpecializedAdapterINS1H_15DefaultEpilogueISJ_SK_SK_NS1G_6thread17LinearCombinationISJ_Li1EffLNS1L_9ScaleType4KindE0ELNS_15FloatRoundStyleE2ESJ_EENS1_15EpilogueDefaultEEEEEvvEEEEvNT_6ParamsE)
        /*05f8*/ 	.short	0x0210
        /*05fa*/ 	.short	0x0470


	//----- nvinfo : EIATTR_SW_WAR
	.align		4
.L_36:
        /*05fc*/ 	.byte	0x04, 0x36
        /*05fe*/ 	.short	(.L_38 - .L_37)
.L_37:
        /*0600*/ 	.word	0x00000008
.L_38:


//--------------------- .nv.callgraph             --------------------------
	.section	.nv.callgraph,"",@"SHT_CUDA_CALLGRAPH"
	.align	4
	.sectionentsize	8
	.align		4
        /*0000*/ 	.word	0x00000000
	.align		4
        /*0004*/ 	.word	0xffffffff
	.align		4
        /*0008*/ 	.word	0x00000000
	.align		4
        /*000c*/ 	.word	0xfffffffe
	.align		4
        /*0010*/ 	.word	0x00000000
	.align		4
        /*0014*/ 	.word	0xfffffffd
	.align		4
        /*0018*/ 	.word	0x00000000
	.align		4
        /*001c*/ 	.word	0xfffffffc


//--------------------- .nv.constant4             --------------------------
	.section	.nv.constant4,"a",@progbits
	.align	8
	.align		8
.nv.constant4:
        /*0000*/ 	.dword	_ZN40_INTERNAL_bc9ccd23_4_k_cu_0bffd0da_272344cuda3std3__45__cpo5beginE
	.align		8
        /*0008*/ 	.dword	_ZN40_INTERNAL_bc9ccd23_4_k_cu_0bffd0da_272344cuda3std3__45__cpo3endE
	.align		8
        /*0010*/ 	.dword	_ZN40_INTERNAL_bc9ccd23_4_k_cu_0bffd0da_272344cuda3std3__45__cpo6cbeginE
	.align		8
        /*0018*/ 	.dword	_ZN40_INTERNAL_bc9ccd23_4_k_cu_0bffd0da_272344cuda3std3__45__cpo4cendE
	.align		8
        /*0020*/ 	.dword	_ZN40_INTERNAL_bc9ccd23_4_k_cu_0bffd0da_272344cuda3std3__442_GLOBAL__N__bc9ccd23_4_k_cu_0bffd0da_272346ignoreE
	.align		8
        /*0028*/ 	.dword	_ZN40_INTERNAL_bc9ccd23_4_k_cu_0bffd0da_272344cuda3std3__419piecewise_constructE
	.align		8
        /*0030*/ 	.dword	_ZN40_INTERNAL_bc9ccd23_4_k_cu_0bffd0da_272344cuda3std3__48in_placeE
	.align		8
        /*0038*/ 	.dword	_ZN40_INTERNAL_bc9ccd23_4_k_cu_0bffd0da_272344cuda3std6ranges3__45__cpo4swapE
	.align		8
        /*0040*/ 	.dword	_ZN40_INTERNAL_bc9ccd23_4_k_cu_0bffd0da_272344cuda3std6ranges3__45__cpo9iter_moveE
	.align		8
        /*0048*/ 	.dword	_ZN40_INTERNAL_bc9ccd23_4_k_cu_0bffd0da_272344cute7productE
	.align		8
        /*0050*/ 	.dword	_ZN40_INTERNAL_bc9ccd23_4_k_cu_0bffd0da_272344cute1_E


//--------------------- .text._ZN7cutlass13device_kernelINS_4gemm6kernel13GemmUniversalIN4cute5tupleIJiiiiEEENS1_10collective13CollectiveMmaINS1_37MainloopSm90TmaGmmaWarpSpecializedFP8ILi18ENS5_IJNS4_1CILi1EEENSA_ILi4EEESB_EEENS1_35KernelTmaWarpSpecializedCooperativeEEENS5_IJNSA_ILi128EEENSA_ILi64EEESH_EEENS_12float_e4m3_tENS5_IJlSB_lEEESJ_SK_NS4_8TiledMMAINS4_8MMA_AtomIJNS4_4SM904GMMA30MMA_64x64x32_F32E4M3E4M3_SS_TNILNSO_7ScaleInE1ELSQ_1EEEEEENS4_6LayoutINS5_IJNSA_ILi2EEESB_SB_EEENS5_IJSB_NSA_ILi0EEESW_EEEEENS5_IJNS4_10UnderscoreESZ_SZ_EEEEENS4_23SM90_TMA_LOAD_MULTICASTENS4_14ComposedLayoutINS4_7SwizzleILi2ELi4ELi3EEENS4_18smem_ptr_flag_bitsILi8EEENST_INS5_IJNSA_ILi8EEESH_EEENS5_IJSH_SB_EEEEEEEvNS4_8identityENS4_13SM90_TMA_LOADES1C_vS1D_EENS_8epilogue10collective6detail29Sm90TmaWarpSpecializedAdapterINS1H_15DefaultEpilogueISJ_SK_SK_NS1G_6thread17LinearCombinationISJ_Li1EffLNS1L_9ScaleType4KindE0ELNS_15FloatRoundStyleE2ESJ_EENS1_15EpilogueDefaultEEEEEvvEEEEvNT_6ParamsE --------------------------
	.section	.text._ZN7cutlass13device_kernelINS_4gemm6kernel13GemmUniversalIN4cute5tupleIJiiiiEEENS1_10collective13CollectiveMmaINS1_37MainloopSm90TmaGmmaWarpSpecializedFP8ILi18ENS5_IJNS4_1CILi1EEENSA_ILi4EEESB_EEENS1_35KernelTmaWarpSpecializedCooperativeEEENS5_IJNSA_ILi128EEENSA_ILi64EEESH_EEENS_12float_e4m3_tENS5_IJlSB_lEEESJ_SK_NS4_8TiledMMAINS4_8MMA_AtomIJNS4_4SM904GMMA30MMA_64x64x32_F32E4M3E4M3_SS_TNILNSO_7ScaleInE1ELSQ_1EEEEEENS4_6LayoutINS5_IJNSA_ILi2EEESB_SB_EEENS5_IJSB_NSA_ILi0EEESW_EEEEENS5_IJNS4_10UnderscoreESZ_SZ_EEEEENS4_23SM90_TMA_LOAD_MULTICASTENS4_14ComposedLayoutINS4_7SwizzleILi2ELi4ELi3EEENS4_18smem_ptr_flag_bitsILi8EEENST_INS5_IJNSA_ILi8EEESH_EEENS5_IJSH_SB_EEEEEEEvNS4_8identityENS4_13SM90_TMA_LOADES1C_vS1D_EENS_8epilogue10collective6detail29Sm90TmaWarpSpecializedAdapterINS1H_15DefaultEpilogueISJ_SK_SK_NS1G_6thread17LinearCombinationISJ_Li1EffLNS1L_9ScaleType4KindE0ELNS_15FloatRoundStyleE2ESJ_EENS1_15EpilogueDefaultEEEEEvvEEEEvNT_6ParamsE,"ax",@progbits
	.align	128
.text._ZN7cutlass13device_kernelINS_4gemm6kernel13GemmUniversalIN4cute5tupleIJiiiiEEENS1_10collective13CollectiveMmaINS1_37MainloopSm90TmaGmmaWarpSpecializedFP8ILi18ENS5_IJNS4_1CILi1EEENSA_ILi4EEESB_EEENS1_35KernelTmaWarpSpecializedCooperativeEEENS5_IJNSA_ILi128EEENSA_ILi64EEESH_EEENS_12float_e4m3_tENS5_IJlSB_lEEESJ_SK_NS4_8TiledMMAINS4_8MMA_AtomIJNS4_4SM904GMMA30MMA_64x64x32_F32E4M3E4M3_SS_TNILNSO_7ScaleInE1ELSQ_1EEEEEENS4_6LayoutINS5_IJNSA_ILi2EEESB_SB_EEENS5_IJSB_NSA_ILi0EEESW_EEEEENS5_IJNS4_10UnderscoreESZ_SZ_EEEEENS4_23SM90_TMA_LOAD_MULTICASTENS4_14ComposedLayoutINS4_7SwizzleILi2ELi4ELi3EEENS4_18smem_ptr_flag_bitsILi8EEENST_INS5_IJNSA_ILi8EEESH_EEENS5_IJSH_SB_EEEEEEEvNS4_8identityENS4_13SM90_TMA_LOADES1C_vS1D_EENS_8epilogue10collective6detail29Sm90TmaWarpSpecializedAdapterINS1H_15DefaultEpilogueISJ_SK_SK_NS1G_6thread17LinearCombinationISJ_Li1EffLNS1L_9ScaleType4KindE0ELNS_15FloatRoundStyleE2ESJ_EENS1_15EpilogueDefaultEEEEEvvEEEEvNT_6ParamsE:
        .type           _ZN7cutlass13device_kernelINS_4gemm6kernel13GemmUniversalIN4cute5tupleIJiiiiEEENS1_10collective13CollectiveMmaINS1_37MainloopSm90TmaGmmaWarpSpecializedFP8ILi18ENS5_IJNS4_1CILi1EEENSA_ILi4EEESB_EEENS1_35KernelTmaWarpSpecializedCooperativeEEENS5_IJNSA_ILi128EEENSA_ILi64EEESH_EEENS_12float_e4m3_tENS5_IJlSB_lEEESJ_SK_NS4_8TiledMMAINS4_8MMA_AtomIJNS4_4SM904GMMA30MMA_64x64x32_F32E4M3E4M3_SS_TNILNSO_7ScaleInE1ELSQ_1EEEEEENS4_6LayoutINS5_IJNSA_ILi2EEESB_SB_EEENS5_IJSB_NSA_ILi0EEESW_EEEEENS5_IJNS4_10UnderscoreESZ_SZ_EEEEENS4_23SM90_TMA_LOAD_MULTICASTENS4_14ComposedLayoutINS4_7SwizzleILi2ELi4ELi3EEENS4_18smem_ptr_flag_bitsILi8EEENST_INS5_IJNSA_ILi8EEESH_EEENS5_IJSH_SB_EEEEEEEvNS4_8identityENS4_13SM90_TMA_LOADES1C_vS1D_EENS_8epilogue10collective6detail29Sm90TmaWarpSpecializedAdapterINS1H_15DefaultEpilogueISJ_SK_SK_NS1G_6thread17LinearCombinationISJ_Li1EffLNS1L_9ScaleType4KindE0ELNS_15FloatRoundStyleE2ESJ_EENS1_15EpilogueDefaultEEEEEvvEEEEvNT_6ParamsE,@function
        .size           _ZN7cutlass13device_kernelINS_4gemm6kernel13GemmUniversalIN4cute5tupleIJiiiiEEENS1_10collective13CollectiveMmaINS1_37MainloopSm90TmaGmmaWarpSpecializedFP8ILi18ENS5_IJNS4_1CILi1EEENSA_ILi4EEESB_EEENS1_35KernelTmaWarpSpecializedCooperativeEEENS5_IJNSA_ILi128EEENSA_ILi64EEESH_EEENS_12float_e4m3_tENS5_IJlSB_lEEESJ_SK_NS4_8TiledMMAINS4_8MMA_AtomIJNS4_4SM904GMMA30MMA_64x64x32_F32E4M3E4M3_SS_TNILNSO_7ScaleInE1ELSQ_1EEEEEENS4_6LayoutINS5_IJNSA_ILi2EEESB_SB_EEENS5_IJSB_NSA_ILi0EEESW_EEEEENS5_IJNS4_10UnderscoreESZ_SZ_EEEEENS4_23SM90_TMA_LOAD_MULTICASTENS4_14ComposedLayoutINS4_7SwizzleILi2ELi4ELi3EEENS4_18smem_ptr_flag_bitsILi8EEENST_INS5_IJNSA_ILi8EEESH_EEENS5_IJSH_SB_EEEEEEEvNS4_8identityENS4_13SM90_TMA_LOADES1C_vS1D_EENS_8epilogue10collective6detail29Sm90TmaWarpSpecializedAdapterINS1H_15DefaultEpilogueISJ_SK_SK_NS1G_6thread17LinearCombinationISJ_Li1EffLNS1L_9ScaleType4KindE0ELNS_15FloatRoundStyleE2ESJ_EENS1_15EpilogueDefaultEEEEEvvEEEEvNT_6ParamsE,(.L_x_171 - _ZN7cutlass13device_kernelINS_4gemm6kernel13GemmUniversalIN4cute5tupleIJiiiiEEENS1_10collective13CollectiveMmaINS1_37MainloopSm90TmaGmmaWarpSpecializedFP8ILi18ENS5_IJNS4_1CILi1EEENSA_ILi4EEESB_EEENS1_35KernelTmaWarpSpecializedCooperativeEEENS5_IJNSA_ILi128EEENSA_ILi64EEESH_EEENS_12float_e4m3_tENS5_IJlSB_lEEESJ_SK_NS4_8TiledMMAINS4_8MMA_AtomIJNS4_4SM904GMMA30MMA_64x64x32_F32E4M3E4M3_SS_TNILNSO_7ScaleInE1ELSQ_1EEEEEENS4_6LayoutINS5_IJNSA_ILi2EEESB_SB_EEENS5_IJSB_NSA_ILi0EEESW_EEEEENS5_IJNS4_10UnderscoreESZ_SZ_EEEEENS4_23SM90_TMA_LOAD_MULTICASTENS4_14ComposedLayoutINS4_7SwizzleILi2ELi4ELi3EEENS4_18smem_ptr_flag_bitsILi8EEENST_INS5_IJNSA_ILi8EEESH_EEENS5_IJSH_SB_EEEEEEEvNS4_8identityENS4_13SM90_TMA_LOADES1C_vS1D_EENS_8epilogue10collective6detail29Sm90TmaWarpSpecializedAdapterINS1H_15DefaultEpilogueISJ_SK_SK_NS1G_6thread17LinearCombinationISJ_Li1EffLNS1L_9ScaleType4KindE0ELNS_15FloatRoundStyleE2ESJ_EENS1_15EpilogueDefaultEEEEEvvEEEEvNT_6ParamsE)
        .other          _ZN7cutlass13device_kernelINS_4gemm6kernel13GemmUniversalIN4cute5tupleIJiiiiEEENS1_10collective13CollectiveMmaINS1_37MainloopSm90TmaGmmaWarpSpecializedFP8ILi18ENS5_IJNS4_1CILi1EEENSA_ILi4EEESB_EEENS1_35KernelTmaWarpSpecializedCooperativeEEENS5_IJNSA_ILi128EEENSA_ILi64EEESH_EEENS_12float_e4m3_tENS5_IJlSB_lEEESJ_SK_NS4_8TiledMMAINS4_8MMA_AtomIJNS4_4SM904GMMA30MMA_64x64x32_F32E4M3E4M3_SS_TNILNSO_7ScaleInE1ELSQ_1EEEEEENS4_6LayoutINS5_IJNSA_ILi2EEESB_SB_EEENS5_IJSB_NSA_ILi0EEESW_EEEEENS5_IJNS4_10UnderscoreESZ_SZ_EEEEENS4_23SM90_TMA_LOAD_MULTICASTENS4_14ComposedLayoutINS4_7SwizzleILi2ELi4ELi3EEENS4_18smem_ptr_flag_bitsILi8EEENST_INS5_IJNSA_ILi8EEESH_EEENS5_IJSH_SB_EEEEEEEvNS4_8identityENS4_13SM90_TMA_LOADES1C_vS1D_EENS_8epilogue10collective6detail29Sm90TmaWarpSpecializedAdapterINS1H_15DefaultEpilogueISJ_SK_SK_NS1G_6thread17LinearCombinationISJ_Li1EffLNS1L_9ScaleType4KindE0ELNS_15FloatRoundStyleE2ESJ_EENS1_15EpilogueDefaultEEEEEvvEEEEvNT_6ParamsE,@"STO_CUDA_ENTRY STV_DEFAULT"
_ZN7cutlass13device_kernelINS_4gemm6kernel13GemmUniversalIN4cute5tupleIJiiiiEEENS1_10collective13CollectiveMmaINS1_37MainloopSm90TmaGmmaWarpSpecializedFP8ILi18ENS5_IJNS4_1CILi1EEENSA_ILi4EEESB_EEENS1_35KernelTmaWarpSpecializedCooperativeEEENS5_IJNSA_ILi128EEENSA_ILi64EEESH_EEENS_12float_e4m3_tENS5_IJlSB_lEEESJ_SK_NS4_8TiledMMAINS4_8MMA_AtomIJNS4_4SM904GMMA30MMA_64x64x32_F32E4M3E4M3_SS_TNILNSO_7ScaleInE1ELSQ_1EEEEEENS4_6LayoutINS5_IJNSA_ILi2EEESB_SB_EEENS5_IJSB_NSA_ILi0EEESW_EEEEENS5_IJNS4_10UnderscoreESZ_SZ_EEEEENS4_23SM90_TMA_LOAD_MULTICASTENS4_14ComposedLayoutINS4_7SwizzleILi2ELi4ELi3EEENS4_18smem_ptr_flag_bitsILi8EEENST_INS5_IJNSA_ILi8EEESH_EEENS5_IJSH_SB_EEEEEEEvNS4_8identityENS4_13SM90_TMA_LOADES1C_vS1D_EENS_8epilogue10collective6detail29Sm90TmaWarpSpecializedAdapterINS1H_15DefaultEpilogueISJ_SK_SK_NS1G_6thread17LinearCombinationISJ_Li1EffLNS1L_9ScaleType4KindE0ELNS_15FloatRoundStyleE2ESJ_EENS1_15EpilogueDefaultEEEEEvvEEEEvNT_6ParamsE:
[----:B------:R-:W-:Y:S01]  /*0000*/  LDC R1, c[0x0][0x28] ;  /* 0x00000a00ff017b82 */ /* 0x000fe20000000800 */
[----:B------:R-:W0:Y:S01]  /*0010*/  S2R R0, SR_TID.X ;  /* 0x0000000000007919 */ /* 0x000e220000002100 */
[----:B------:R-:W-:Y:S01]  /*0020*/  ELECT P0, URZ, PT ;  /* 0x00000000003f782f */ /* 0x000fe20003800000 */
[----:B------:R-:W-:Y:S01]  /*0030*/  BSSY B0, `(.L_x_0) ;  /* 0x000000f000007945 */ /* 0x000fe20003800000 */
[--C-:B0-----:R-:W-:Y:S02]  /*0040*/  SHF.R.U32.HI R2, RZ, 0x5, R0.reuse ;  /* 0x00000005ff027819 */ /* 0x101fe40000011600 */
[----:B------:R-:W-:-:S03]  /*0050*/  SHF.R.U32.HI R4, RZ, 0x7, R0 ;  /* 0x00000007ff047819 */ /* 0x000fc60000011600 */
[----:B------:R-:W0:Y:S04]  /*0060*/  SHFL.IDX PT, R3, R2, RZ, 0x1f ;  /* 0x00001fff02037589 */ /* 0x000e2800000e0000 */
[----:B------:R-:W1:Y:S01]  /*0070*/  SHFL.IDX PT, R4, R4, RZ, 0x1f ;  /* 0x00001fff04047589 */ /* 0x000e6200000e0000 */
[----:B0-----:R-:W-:-:S13]  /*0080*/  ISETP.NE.OR P0, PT, R3, RZ, !P0 ;  /* 0x000000ff0300720c */ /* 0x001fda0004705670 */
[----:B-1----:R-:W-:Y:S05]  /*0090*/  @P0 BRA `(.L_x_1) ;  /* 0x0000000000200947 */ /* 0x002fea0003800000 */
[----:B------:R-:W-:Y:S02]  /*00a0*/  ULDC.64 UR4, c[0x0][0x198] ;  /* 0x0000660000047ab9 */ /* 0x000fe40000000a00 */
[----:B------:R-:W-:Y:S02]  /*00b0*/  UIADD3 UR6, UP0, UR4, 0xf0, URZ ;  /* 0x000000f004067890 */ /* 0x000fe4000ff1e03f */
[----:B------:R-:W-:Y:S02]  /*00c0*/  UIADD3 UR4, UP1, UR4, 0x1f0, URZ ;  /* 0x000001f004047890 */ /* 0x000fe4000ff3e03f */
[----:B------:R-:W-:Y:S02]  /*00d0*/  UIADD3.X UR7, URZ, UR5, URZ, UP0, !UPT ;  /* 0x000000053f077290 */ /* 0x000fe400087fe43f */
[----:B------:R-:W-:-:S07]  /*00e0*/  UIADD3.X UR5, URZ, UR5, URZ, UP1, !UPT ;  /* 0x000000053f057290 */ /* 0x000fce0008ffe43f */
[----:B------:R0:W-:Y:S02]  /*00f0*/  UTMACCTL.PF [UR6] ;  /* 0x00000000060079b9 */ /* 0x0001e40008040000 */
[----:B------:R0:W-:Y:S02]  /*0100*/  UTMACCTL.PF [UR4] ;  /* 0x00000000040079b9 */ /* 0x0001e40008040000 */
[----:B0-----:R-:W-:Y:S01]  /*0110*/  NOP ;  /* 0x0000000000007918 */ /* 0x001fe20000000000 */
.L_x_1:
[----:B------:R-:W-:Y:S05]  /*0120*/  BSYNC B0 ;  /* 0x0000000000007941 */ /* 0x000fea0003800000 */
.L_x_0:
[----:B------:R-:W0:Y:S02]  /*0130*/  SHFL.IDX PT, R5, R2, RZ, 0x1f ;  /* 0x00001fff02057589 */ /* 0x000e2400000e0000 */
[----:B0-----:R-:W-:-:S13]  /*0140*/  ISETP.NE.AND P0, PT, R5, RZ, PT ;  /* 0x000000ff0500720c */ /* 0x001fda0003f05270 */
[----:B------:R-:W-:Y:S05]  /*0150*/  @P0 BRA `(.L_x_2) ;  /* 0x0000000000d40947 */ /* 0x000fea0003800000 */
[----:B------:R-:W-:Y:S01]  /*0160*/  ELECT P0, URZ, PT ;  /* 0x00000000003f782f */ /* 0x000fe20003800000 */
[----:B------:R-:W-:-:S12]  /*0170*/  BSSY B0, `(.L_x_2) ;  /* 0x0000033000007945 */ /* 0x000fd80003800000 */
[----:B------:R-:W-:Y:S05]  /*0180*/  @!P0 BRA `(.L_x_3) ;  /* 0x0000000000c48947 */ /* 0x000fea0003800000 */
[----:B------:R-:W0:Y:S01]  /*0190*/  S2UR UR8, SR_CgaCtaId ;  /* 0x00000000000879c3 */ /* 0x000e220000008800 */
[----:B------:R-:W-:Y:S01]  /*01a0*/  UMOV UR4, 0x400 ;  /* 0x0000040000047882 */ /* 0x000fe20000000000 */
[----:B------:R-:W-:Y:S01]  /*01b0*/  UMOV UR5, 0x1 ;  /* 0x0000000100057882 */ /* 0x000fe20000000000 */
[----:B------:R-:W-:Y:S02]  /*01c0*/  UMOV UR6, 0x8 ;  /* 0x0000000800067882 */ /* 0x000fe40000000000 */
[----:B------:R-:W-:-:S04]  /*01d0*/  UIADD3 UR6, -UR6, 0x100000, URZ ;  /* 0x0010000006067890 */ /* 0x000fc8000fffe13f */
[----:B------:R-:W-:Y:S02]  /*01e0*/  USHF.L.U32 UR7, UR6, 0xb, URZ ;  /* 0x0000000b06077899 */ /* 0x000fe4000800063f */
[----:B------:R-:W-:Y:S02]  /*01f0*/  USHF.L.U32 UR6, UR6, 0x1, URZ ;  /* 0x0000000106067899 */ /* 0x000fe4000800063f */
[----:B0-----:R-:W-:Y:S02]  /*0200*/  ULEA UR8, UR8, UR4, 0x18 ;  /* 0x0000000408087291 */ /* 0x001fe4000f8ec03f */
[----:B------:R-:W-:-:S04]  /*0210*/  UIADD3 UR4, -UR5, 0x100000, URZ ;  /* 0x0010000005047890 */ /* 0x000fc8000fffe13f */
[----:B------:R-:W-:Y:S02]  /*0220*/  USHF.L.U32 UR5, UR4, 0xb, URZ ;  /* 0x0000000b04057899 */ /* 0x000fe4000800063f */
[----:B------:R-:W-:Y:S01]  /*0230*/  USHF.L.U32 UR4, UR4, 0x1, URZ ;  /* 0x0000000104047899 */ /* 0x000fe2000800063f */
[----:B------:R-:W0:Y:S11]  /*0240*/  FENCE.VIEW.ASYNC.S ;  /* 0x00000000000073c6 */ /* 0x000e360000000000 */
[----:B0-----:R0:W1:Y:S01]  /*0250*/  SYNCS.EXCH.64 URZ, [UR8], UR4 ;  /* 0x00000004083f75b2 */ /* 0x0010620008000100 */
[----:B------:R0:W2:Y:S01]  /*0260*/  SYNCS.EXCH.64 URZ, [UR8+0x90], UR6 ;  /* 0x00009006083f75b2 */ /* 0x0000a20008000100 */
[----:B------:R0:W3:Y:S01]  /*0270*/  SYNCS.EXCH.64 URZ, [UR8+0x8], UR4 ;  /* 0x00000804083f75b2 */ /* 0x0000e20008000100 */
[----:B------:R0:W4:Y:S01]  /*0280*/  SYNCS.EXCH.64 URZ, [UR8+0x98], UR6 ;  /* 0x00009806083f75b2 */ /* 0x0001220008000100 */
[----:B------:R0:W0:Y:S01]  /*0290*/  SYNCS.EXCH.64 URZ, [UR8+0x10], UR4 ;  /* 0x00001004083f75b2 */ /* 0x0000220008000100 */
        /* <DEDUP_REMOVED lines=31> */
[----:B-1234-:R-:W-:Y:S01]  /*0490*/  NOP ;  /* 0x0000000000007918 */ /* 0x01efe20000000000 */
.L_x_3:
[----:B0-----:R-:W-:Y:S05]  /*04a0*/  BSYNC B0 ;  /* 0x0000000000007941 */ /* 0x001fea0003800000 */
.L_x_2:
[----:B------:R-:W0:Y:S01]  /*04b0*/  SHFL.IDX PT, R2, R2, RZ, 0x1f ;  /* 0x00001fff02027589 */ /* 0x000e2200000e0000 */
[----:B------:R-:W-:Y:S01]  /*04c0*/  SHF.R.S32.HI R7, RZ, 0x1f, R0 ;  /* 0x0000001fff077819 */ /* 0x000fe20000011400 */
[----:B------:R-:W1:Y:S01]  /*04d0*/  S2UR UR8, SR_CTAID.X ;  /* 0x00000000000879c3 */ /* 0x000e620000002500 */
[----:B------:R-:W-:Y:S01]  /*04e0*/  ELECT P0, URZ, PT ;  /* 0x00000000003f782f */ /* 0x000fe20003800000 */
[----:B------:R-:W2:Y:S01]  /*04f0*/  S2R R8, SR_CTAID.Y ;  /* 0x0000000000087919 */ /* 0x000ea20000002600 */
[----:B------:R-:W-:Y:S01]  /*0500*/  LEA.HI R7, R7, R0, RZ, 0x7 ;  /* 0x0000000007077211 */ /* 0x000fe200078f38ff */
[----:B------:R-:W-:Y:S01]  /*0510*/  ULDC UR4, c[0x0][0x154] ;  /* 0x0000550000047ab9 */ /* 0x000fe20000000800 */
[----:B------:R-:W-:Y:S01]  /*0520*/  NOP ;  /* 0x0000000000007918 */ /* 0x000fe20000000000 */
[----:B------:R-:W-:Y:S01]  /*0530*/  NOP ;  /* 0x0000000000007918 */ /* 0x000fe20000000000 */
[----:B------:R-:W-:Y:S01]  /*0540*/  LOP3.LUT R7, R7, 0xffffff80, RZ, 0xc0, !PT ;  /* 0xffffff8007077812 */ /* 0x000fe200078ec0ff */
[----:B------:R-:W3:Y:S04]  /*0550*/  LDC R14, c[0x0][0x140] ;  /* 0x00005000ff0e7b82 */ /* 0x000ee80000000800 */
[----:B------:R-:W-:-:S04]  /*0560*/  IMAD.IADD R7, R0, 0x1, -R7 ;  /* 0x0000000100077824 */ /* 0x000fc800078e0a07 */
[----:B------:R-:W4:Y:S01]  /*0570*/  LDC R19, c[0x0][0x148] ;  /* 0x00005200ff137b82 */ /* 0x000f220000000800 */
[----:B------:R-:W-:Y:S02]  /*0580*/  SHF.R.S32.HI R6, RZ, 0x1f, R7 ;  /* 0x0000001fff067819 */ /* 0x000fe40000011407 */
[----:B------:R-:W-:Y:S02]  /*0590*/  LOP3.LUT P2, RZ, R7, 0x7, RZ, 0xc0, !PT ;  /* 0x0000000707ff7812 */ /* 0x000fe4000784c0ff */
[----:B------:R-:W-:Y:S02]  /*05a0*/  LEA.HI R6, R6, R7, RZ, 0x3 ;  /* 0x0000000706067211 */ /* 0x000fe400078f18ff */
[----:B0-----:R-:W-:Y:S01]  /*05b0*/  ISETP.NE.OR P0, PT, R2, RZ, !P0 ;  /* 0x000000ff0200720c */ /* 0x001fe20004705670 */
[----:B------:R-:W0:Y:S01]  /*05c0*/  LDC R12, c[0x0][0x144] ;  /* 0x00005100ff0c7b82 */ /* 0x000e220000000800 */
[--C-:B------:R-:W-:Y:S02]  /*05d0*/  SHF.R.S32.HI R2, RZ, 0x3, R6.reuse ;  /* 0x00000003ff027819 */ /* 0x100fe40000011406 */
[----:B------:R-:W-:-:S02]  /*05e0*/  SHF.R.S32.HI R11, RZ, 0x1f, R6 ;  /* 0x0000001fff0b7819 */ /* 0x000fc40000011406 */
[----:B------:R-:W-:Y:S02]  /*05f0*/  SHF.R.S32.HI R6, RZ, 0x1f, R5 ;  /* 0x0000001fff067819 */ /* 0x000fe40000011405 */
[----:B------:R-:W-:Y:S02]  /*0600*/  LEA.HI R11, R11, R2, RZ, 0x2 ;  /* 0x000000020b0b7211 */ /* 0x000fe400078f10ff */
[----:B------:R-:W-:Y:S02]  /*0610*/  LEA.HI R6, R6, R5, RZ, 0x2 ;  /* 0x0000000506067211 */ /* 0x000fe400078f10ff */
[----:B--2---:R-:W-:Y:S01]  /*0620*/  I2FP.F32.U32 R10, R8 ;  /* 0x00000008000a7245 */ /* 0x004fe20000201000 */
[----:B------:R-:W-:Y:S01]  /*0630*/  VOTEU.ALL UP0, P0 ;  /* 0x00000000003f7886 */ /* 0x000fe20000000000 */
[----:B------:R-:W-:Y:S01]  /*0640*/  LOP3.LUT R6, R6, 0x3ffffffc, RZ, 0xc0, !PT ;  /* 0x3ffffffc06067812 */ /* 0x000fe200078ec0ff */
[----:B------:R-:W-:Y:S01]  /*0650*/  VOTEU.ALL UP1, P0 ;  /* 0x00000000003f7886 */ /* 0x000fe20000020000 */
[----:B------:R-:W-:Y:S01]  /*0660*/  LOP3.LUT R11, R11, 0xfffffffc, RZ, 0xc0, !PT ;  /* 0xfffffffc0b0b7812 */ /* 0x000fe200078ec0ff */
[----:B------:R-:W-:Y:S01]  /*0670*/  FMUL R13, R10, UR4 ;  /* 0x000000040a0d7c20 */ /* 0x000fe20008400000 */
[----:B------:R-:W2:Y:S01]  /*0680*/  @!UP0 S2UR UR7, SR_CgaCtaId ;  /* 0x00000000000789c3 */ /* 0x000ea20000008800 */
[----:B------:R-:W-:Y:S01]  /*0690*/  IMAD.IADD R6, R5, 0x1, -R6 ;  /* 0x0000000105067824 */ /* 0x000fe200078e0a06 */
[----:B-1----:R-:W-:Y:S01]  /*06a0*/  I2FP.F32.U32 R5, UR8 ;  /* 0x0000000800057c45 */ /* 0x002fe20008201000 */
[----:B------:R-:W-:Y:S01]  /*06b0*/  ULDC UR4, c[0x0][0x150] ;  /* 0x0000540000047ab9 */ /* 0x000fe20000000800 */
[----:B------:R-:W-:Y:S01]  /*06c0*/  IMAD.IADD R11, R2, 0x1, -R11 ;  /* 0x00000001020b7824 */ /* 0x000fe200078e0a0b */
[----:B------:R-:W-:Y:S01]  /*06d0*/  SHF.R.S32.HI R2, RZ, 0x1f, R3 ;  /* 0x0000001fff027819 */ /* 0x000fe20000011403 */
[----:B------:R-:W1:Y:S01]  /*06e0*/  F2I.U32.TRUNC.NTZ R13, R13 ;  /* 0x0000000d000d7305 */ /* 0x000e62000020f000 */
[----:B------:R-:W-:Y:S01]  /*06f0*/  FMUL R10, R5, UR4 ;  /* 0x00000004050a7c20 */ /* 0x000fe20008400000 */
[----:B------:R-:W-:Y:S01]  /*0700*/  IMAD R6, R6, 0x4, R11 ;  /* 0x0000000406067824 */ /* 0x000fe200078e020b */
[----:B------:R-:W-:Y:S01]  /*0710*/  LEA.HI R2, R2, R3, RZ, 0x2 ;  /* 0x0000000302027211 */ /* 0x000fe200078f10ff */
[----:B------:R-:W-:Y:S01]  /*0720*/  UMOV UR4, 0x20 ;  /* 0x0000002000047882 */ /* 0x000fe20000000000 */
[----:B------:R-:W-:Y:S01]  /*0730*/  @!UP0 UMOV UR6, 0x400 ;  /* 0x0000040000068882 */ /* 0x000fe20000000000 */
[----:B------:R-:W-:Y:S01]  /*0740*/  IMAD.SHL.U32 R5, R6, 0x4, RZ ;  /* 0x0000000406057824 */ /* 0x000fe200078e00ff */
[----:B------:R-:W-:Y:S01]  /*0750*/  LOP3.LUT R2, R2, 0xfffffffc, RZ, 0xc0, !PT ;  /* 0xfffffffc02027812 */ /* 0x000fe200078ec0ff */
[----:B------:R-:W5:Y:S01]  /*0760*/  F2I.U32.TRUNC.NTZ R10, R10 ;  /* 0x0000000a000a7305 */ /* 0x000f62000020f000 */
[----:B------:R-:W-:-:S04]  /*0770*/  @!UP0 UIADD3 UR4, -UR4, 0x100000, URZ ;  /* 0x0010000004048890 */ /* 0x000fc8000fffe13f */
[----:B------:R-:W-:Y:S02]  /*0780*/  @!UP0 USHF.L.U32 UR5, UR4, 0xb, URZ ;  /* 0x0000000b04058899 */ /* 0x000fe4000800063f */
[----:B------:R-:W-:Y:S01]  /*0790*/  @!UP0 USHF.L.U32 UR4, UR4, 0x1, URZ ;  /* 0x0000000104048899 */ /* 0x000fe2000800063f */
[----:B---3--:R-:W-:Y:S01]  /*07a0*/  ISETP.EQ.U32.AND P3, PT, R14, 0x1, PT ;  /* 0x000000010e00780c */ /* 0x008fe20003f62070 */
[----:B------:R-:W-:Y:S01]  /*07b0*/  VIADD R14, R4, 0xffffffff ;  /* 0xffffffff040e7836 */ /* 0x000fe20000000000 */
[----:B------:R-:W-:Y:S01]  /*07c0*/  LOP3.LUT R6, R6, 0xc, R5, 0x78, !PT ;  /* 0x0000000c06067812 */ /* 0x000fe200078e7805 */
[----:B------:R-:W-:Y:S02]  /*07d0*/  IMAD.IADD R3, R3, 0x1, -R2 ;  /* 0x0000000103037824 */ /* 0x000fe400078e0a02 */
[----:B-1----:R-:W-:Y:S01]  /*07e0*/  IMAD.MOV R20, RZ, RZ, -R13 ;  /* 0x000000ffff147224 */ /* 0x002fe200078e0a0d */
[----:B------:R-:W-:Y:S01]  /*07f0*/  ISETP.GE.U32.AND P5, PT, R14, 0x2, PT ;  /* 0x000000020e00780c */ /* 0x000fe20003fa6070 */
[----:B--2---:R-:W-:Y:S01]  /*0800*/  @!UP0 ULEA UR6, UR7, UR6, 0x18 ;  /* 0x0000000607068291 */ /* 0x004fe2000f8ec03f */
[----:B------:R-:W-:Y:S01]  /*0810*/  ISETP.NE.AND P1, PT, R3, 0x3, PT ;  /* 0x000000030300780c */ /* 0x000fe20003f25270 */
[----:B----4-:R-:W-:Y:S01]  /*0820*/  IMAD R5, R19, R20, R8 ;  /* 0x0000001413057224 */ /* 0x010fe200078e0208 */
[----:B------:R-:W-:Y:S01]  /*0830*/  VOTEU.ALL UP0, P0 ;  /* 0x00000000003f7886 */ /* 0x000fe20000000000 */
[----:B------:R-:W-:Y:S01]  /*0840*/  ISETP.LT.U32.AND P0, PT, R6, 0x4, !P2 ;  /* 0x000000040600780c */ /* 0x000fe20005701070 */
[----:B-----5:R-:W-:Y:S01]  /*0850*/  IMAD.MOV R7, RZ, RZ, -R10 ;  /* 0x000000ffff077224 */ /* 0x020fe200078e0a0a */
[----:B------:R-:W-:-:S02]  /*0860*/  ISETP.EQ.OR P1, PT, R3, RZ, !P1 ;  /* 0x000000ff0300720c */ /* 0x000fc40004f22670 */
[----:B------:R-:W-:Y:S01]  /*0870*/  ISETP.NE.AND P4, PT, R5, R6, PT ;  /* 0x000000060500720c */ /* 0x000fe20003f85270 */
[----:B0-----:R-:W-:Y:S01]  /*0880*/  IMAD R7, R12, R7, UR8 ;  /* 0x000000080c077e24 */ /* 0x001fe2000f8e0207 */
[C---:B------:R-:W-:Y:S01]  /*0890*/  ISETP.EQ.AND P1, PT, R4.reuse, RZ, P1 ;  /* 0x000000ff0400720c */ /* 0x040fe20000f22270 */
[----:B------:R-:W0:Y:S02]  /*08a0*/  FENCE.VIEW.ASYNC.S ;  /* 0x00000000000073c6 */ /* 0x000e240000000000 */
[----:B0-----:R0:W1:Y:S01]  /*08b0*/  @!UP0 SYNCS.EXCH.64 URZ, [UR6+0x130], UR4 ;  /* 0x00013004063f85b2 */ /* 0x0010620008000100 */
[----:B------:R-:W-:Y:S02]  /*08c0*/  ISETP.NE.AND P2, PT, R4, RZ, PT ;  /* 0x000000ff0400720c */ /* 0x000fe40003f45270 */
[----:B------:R-:W-:Y:S02]  /*08d0*/  ISETP.EQ.OR P4, PT, R7, RZ, !P4 ;  /* 0x000000ff0700720c */ /* 0x000fe40006782670 */
[----:B------:R-:W-:-:S02]  /*08e0*/  SEL R2, RZ, 0x1, !P1 ;  /* 0x00000001ff027807 */ /* 0x000fc40004800000 */
[----:B------:R-:W-:Y:S02]  /*08f0*/  PLOP3.LUT P0, PT, P0, P4, PT, 0x80, 0x0 ;  /* 0x000000000000781c */ /* 0x000fe40000709070 */
[----:B------:R-:W-:Y:S01]  /*0900*/  SEL R2, R2, 0x2, P5 ;  /* 0x0000000202027807 */ /* 0x000fe20002800000 */
[----:B------:R0:W2:Y:S01]  /*0910*/  @!UP1 SYNCS.EXCH.64 URZ, [UR6+0x138], UR4 ;  /* 0x00013804063f95b2 */ /* 0x0000a20008000100 */
[----:B------:R-:W-:Y:S01]  /*0920*/  NOP ;  /* 0x0000000000007918 */ /* 0x000fe20000000000 */
[----:B------:R-:W-:Y:S08]  /*0930*/  @!P3 BRA `(.L_x_4) ;  /* 0x000000000008b947 */ /* 0x000ff00003800000 */
[----:B-12---:R-:W-:Y:S01]  /*0940*/  UCGABAR_ARV ;  /* 0x00000000000079c7 */ /* 0x006fe20008000000 */
[----:B------:R-:W-:Y:S05]  /*0950*/  BRA `(.L_x_5) ;  /* 0x0000000000047947 */ /* 0x000fea0003800000 */
.L_x_4:
[----:B-12---:R-:W-:Y:S01]  /*0960*/  NOP ;  /* 0x0000000000007918 */ /* 0x006fe20000000000 */
.L_x_5:
[----:B------:R-:W1:Y:S01]  /*0970*/  LDC R4, c[0x0][0x65c] ;  /* 0x00019700ff047b82 */ /* 0x000e620000000800 */
[----:B------:R-:W-:Y:S01]  /*0980*/  IMAD.MOV.U32 R5, RZ, RZ, RZ ;  /* 0x000000ffff057224 */ /* 0x000fe200078e00ff */
[----:B-1----:R-:W-:Y:S01]  /*0990*/  ISETP.NE.AND P4, PT, R4, 0x1, PT ;  /* 0x000000010400780c */ /* 0x002fe20003f85270 */
[----:B------:R-:W-:-:S12]  /*09a0*/  IMAD.U32 R4, RZ, RZ, UR8 ;  /* 0x00000008ff047e24 */ /* 0x000fd8000f8e00ff */
[----:B------:R-:W1:Y:S01]  /*09b0*/  @P4 LDC R13, c[0x0][0x10] ;  /* 0x00000400ff0d4b82 */ /* 0x000e620000000800 */
[----:B------:R-:W-:Y:S02]  /*09c0*/  @P4 IMAD.MOV.U32 R9, RZ, RZ, RZ ;  /* 0x000000ffff094224 */ /* 0x000fe400078e00ff */
[----:B------:R-:W-:-:S05]  /*09d0*/  @P4 IMAD.MOV.U32 R15, RZ, RZ, RZ ;  /* 0x000000ffff0f4224 */ /* 0x000fca00078e00ff */
[----:B------:R-:W2:Y:S01]  /*09e0*/  @!P4 LDC R11, c[0x0][0xc] ;  /* 0x00000300ff0bcb82 */ /* 0x000ea20000000800 */
[----:B-1----:R-:W-:-:S04]  /*09f0*/  @P4 IMAD.WIDE.U32 R12, R13, UR8, R8 ;  /* 0x000000080d0c4c25 */ /* 0x002fc8000f8e0008 */
[----:B--2---:R-:W-:-:S04]  /*0a00*/  @!P4 IMAD.WIDE.U32 R10, R8, R11, R4 ;  /* 0x0000000b080ac225 */ /* 0x004fc800078e0004 */
[----:B------:R-:W-:Y:S02]  /*0a10*/  @P4 IMAD.MOV.U32 R4, RZ, RZ, R12 ;  /* 0x000000ffff044224 */ /* 0x000fe400078e000c */
[----:B------:R-:W-:Y:S02]  /*0a20*/  @P4 IMAD.IADD R5, R13, 0x1, R15 ;  /* 0x000000010d054824 */ /* 0x000fe400078e020f */
[----:B------:R-:W-:Y:S02]  /*0a30*/  @!P4 IMAD.MOV.U32 R4, RZ, RZ, R10 ;  /* 0x000000ffff04c224 */ /* 0x000fe400078e000a */
[----:B------:R-:W-:Y:S01]  /*0a40*/  @!P4 IMAD.MOV.U32 R5, RZ, RZ, R11 ;  /* 0x000000ffff05c224 */ /* 0x000fe200078e000b */
[----:B------:R-:W-:Y:S06]  /*0a50*/  @!P3 BRA `(.L_x_6) ;  /* 0x00000000000cb947 */ /* 0x000fec0003800000 */
[----:B------:R-:W-:Y:S01]  /*0a60*/  UCGABAR_WAIT ;  /* 0x0000000000007dc7 */ /* 0x000fe20008000000 */
[----:B------:R-:W-:Y:S01]  /*0a70*/  CCTL.IVALL ;  /* 0x00000000ff00798f */ /* 0x000fe20002000000 */
[----:B------:R-:W-:Y:S05]  /*0a80*/  BRA `(.L_x_7) ;  /* 0x0000000000047947 */ /* 0x000fea0003800000 */
.L_x_6:
[----:B------:R-:W-:Y:S06]  /*0a90*/  BAR.SYNC.DEFER_BLOCKING 0x0 ;  /* 0x0000000000007b1d */ /* 0x000fec0000010000 */
.L_x_7:
[----:B------:R-:W-:Y:S05]  /*0aa0*/  @!P2 BRA `(.L_x_8) ;  /* 0x0000004800e4a947 */ /* 0x000fea0003800000 */
[----:B------:R-:W-:-:S13]  /*0ab0*/  ISETP.GT.U32.AND P1, PT, R14, 0x1, PT ;  /* 0x000000010e00780c */ /* 0x000fda0003f24070 */
[----:B0-----:R-:W-:Y:S05]  /*0ac0*/  @P1 EXIT ;  /* 0x000000000000194d */ /* 0x001fea0003800000 */
[----:B------:R-:W-:Y:S01]  /*0ad0*/  ULDC.64 UR4, c[0x0][0x650] ;  /* 0x0001940000047ab9 */ /* 0x000fe20000000a00 */
[----:B------:R-:W-:Y:S01]  /*0ae0*/  PRMT R10, RZ, 0x7610, R10 ;  /* 0x00007610ff0a7816 */ /* 0x000fe2000000000a */
[----:B------:R-:W-:Y:S01]  /*0af0*/  IMAD.MOV.U32 R11, RZ, RZ, -0x1 ;  /* 0xffffffffff0b7424 */ /* 0x000fe200078e00ff */
[----:B------:R-:W-:Y:S01]  /*0b00*/  ISETP.GE.U32.AND P1, PT, R4, UR4, PT ;  /* 0x0000000404007c0c */ /* 0x000fe2000bf26070 */
[----:B------:R-:W-:Y:S02]  /*0b10*/  IMAD.MOV.U32 R12, RZ, RZ, -0x1 ;  /* 0xffffffffff0c7424 */ /* 0x000fe400078e00ff */
[----:B------:R-:W-:Y:S01]  /*0b20*/  IMAD.MOV.U32 R71, RZ, RZ, -0x1 ;  /* 0xffffffffff477424 */ /* 0x000fe200078e00ff */
[----:B------:R-:W-:-:S13]  /*0b30*/  ISETP.GE.U32.AND.EX P1, PT, R5, UR5, PT, P1 ;  /* 0x0000000505007c0c */ /* 0x000fda000bf26110 */
[----:B------:R-:W-:Y:S05]  /*0b40*/  @P1 BRA `(.L_x_9) ;  /* 0x0000000400241947 */ /* 0x000fea0003800000 */
[----:B------:R-:W0:Y:S01]  /*0b50*/  LDC.64 R22, c[0x0][0x628] ;  /* 0x00018a00ff167b82 */ /* 0x000e220000000a00 */
[----:B------:R-:W-:Y:S02]  /*0b60*/  IMAD.MOV.U32 R10, RZ, RZ, R4 ;  /* 0x000000ffff0a7224 */ /* 0x000fe400078e0004 */
[----:B------:R-:W-:-:S05]  /*0b70*/  IMAD.MOV.U32 R11, RZ, RZ, R5 ;  /* 0x000000ffff0b7224 */ /* 0x000fca00078e0005 */
[----:B------:R-:W1:Y:S08]  /*0b80*/  LDC R16, c[0x0][0x630] ;  /* 0x00018c00ff107b82 */ /* 0x000e700000000800 */
[----:B------:R-:W2:Y:S01]  /*0b90*/  LDC.64 R24, c[0x0][0x620] ;  /* 0x00018800ff187b82 */ /* 0x000ea20000000a00 */
[----:B0-----:R-:W-:-:S04]  /*0ba0*/  ISETP.NE.U32.AND P1, PT, R22, RZ, PT ;  /* 0x000000ff1600720c */ /* 0x001fc80003f25070 */
[----:B------:R-:W-:-:S13]  /*0bb0*/  ISETP.NE.AND.EX P1, PT, R23, RZ, PT, P1 ;  /* 0x000000ff1700720c */ /* 0x000fda0003f25310 */
[----:B-12---:R-:W-:Y:S05]  /*0bc0*/  @!P1 BRA `(.L_x_10) ;  /* 0x0000000000289947 */ /* 0x006fea0003800000 */
[----:B------:R-:W0:Y:S02]  /*0bd0*/  LDC R3, c[0x0][0x634] ;  /* 0x00018d00ff037b82 */ /* 0x000e240000000800 */
[----:B0-----:R-:W-:-:S05]  /*0be0*/  IADD3 R3, P1, R4, R3, RZ ;  /* 0x0000000304037210 */ /* 0x001fca0007f3e0ff */
[----:B------:R-:W-:-:S04]  /*0bf0*/  IMAD.X R17, RZ, RZ, R5, P1 ;  /* 0x000000ffff117224 */ /* 0x000fc800008e0605 */
[----:B------:R-:W-:-:S04]  /*0c00*/  IMAD.WIDE.U32 R10, R17, R22, RZ ;  /* 0x00000016110a7225 */ /* 0x000fc800078e00ff */
[----:B------:R-:W-:-:S04]  /*0c10*/  IMAD.WIDE.U32 R12, P1, R3, R23, R10 ;  /* 0x00000017030c7225 */ /* 0x000fc8000782000a */
[----:B------:R-:W-:-:S04]  /*0c20*/  IMAD.WIDE.U32 R10, R3, R22, RZ ;  /* 0x00000016030a7225 */ /* 0x000fc800078e00ff */
[----:B------:R-:W-:Y:S01]  /*0c30*/  IMAD.X R15, RZ, RZ, RZ, P1 ;  /* 0x000000ffff0f7224 */ /* 0x000fe200008e06ff */
[----:B------:R-:W-:Y:S01]  /*0c40*/  IADD3 RZ, P1, R11, R12, RZ ;  /* 0x0000000c0bff7210 */ /* 0x000fe20007f3e0ff */
[----:B------:R-:W-:-:S04]  /*0c50*/  IMAD.MOV.U32 R14, RZ, RZ, R13 ;  /* 0x000000ffff0e7224 */ /* 0x000fc800078e000d */
[----:B------:R-:W-:-:S08]  /*0c60*/  IMAD.WIDE.U32.X R10, R17, R23, R14, P1 ;  /* 0x00000017110a7225 */ /* 0x000fd000008e040e */
.L_x_10:
[----:B------:R-:W0:Y:S01]  /*0c70*/  LDC.64 R28, c[0x0][0x640] ;  /* 0x00019000ff1c7b82 */ /* 0x000e220000000a00 */
[--C-:B------:R-:W-:Y:S01]  /*0c80*/  SHF.R.U64 R71, R10, R16, R11.reuse ;  /* 0x000000100a477219 */ /* 0x100fe2000000120b */
[----:B------:R-:W-:Y:S01]  /*0c90*/  IMAD R20, R19, R20, R8 ;  /* 0x0000001413147224 */ /* 0x000fe200078e0208 */
[----:B------:R-:W-:Y:S01]  /*0ca0*/  SHF.R.U32.HI R3, RZ, R16, R11 ;  /* 0x00000010ff037219 */ /* 0x000fe2000001160b */
[----:B------:R-:W-:Y:S01]  /*0cb0*/  IMAD.MOV.U32 R19, RZ, RZ, 0x1 ;  /* 0x00000001ff137424 */ /* 0x000fe200078e00ff */
[----:B------:R-:W-:-:S03]  /*0cc0*/  IADD3 R9, P1, RZ, -R71, RZ ;  /* 0x80000047ff097210 */ /* 0x000fc60007f3e0ff */
[----:B------:R-:W1:Y:S02]  /*0cd0*/  LDC R14, c[0x0][0x618] ;  /* 0x00018600ff0e7b82 */ /* 0x000e640000000800 */
[----:B------:R-:W-:Y:S02]  /*0ce0*/  IMAD.X R3, RZ, RZ, ~R3, P1 ;  /* 0x000000ffff037224 */ /* 0x000fe400008e0e03 */
[----:B------:R-:W-:-:S04]  /*0cf0*/  IMAD.WIDE.U32 R10, R9, R24, R4 ;  /* 0x00000018090a7225 */ /* 0x000fc800078e0004 */
[----:B------:R-:W2:Y:S01]  /*0d00*/  LDC R18, c[0x0][0x608] ;  /* 0x00018200ff127b82 */ /* 0x000ea20000000800 */
[----:B------:R-:W-:Y:S02]  /*0d10*/  IMAD R12, R3, R24, RZ ;  /* 0x00000018030c7224 */ /* 0x000fe400078e02ff */
[----:B------:R-:W-:Y:S02]  /*0d20*/  IMAD.MOV.U32 R3, RZ, RZ, -0x1 ;  /* 0xffffffffff037424 */ /* 0x000fe400078e00ff */
[----:B------:R-:W-:-:S03]  /*0d30*/  IMAD R9, R9, R25, R12 ;  /* 0x0000001909097224 */ /* 0x000fc600078e020c */
[----:B------:R-:W3:Y:S01]  /*0d40*/  LDC R26, c[0x0][0x658] ;  /* 0x00019600ff1a7b82 */ /* 0x000ee20000000800 */
[----:B------:R-:W-:Y:S01]  /*0d50*/  IMAD.IADD R9, R11, 0x1, R9 ;  /* 0x000000010b097824 */ /* 0x000fe200078e0209 */
[----:B0-----:R-:W-:-:S04]  /*0d60*/  ISETP.NE.U32.AND P1, PT, R28, RZ, PT ;  /* 0x000000ff1c00720c */ /* 0x001fc80003f25070 */
[----:B------:R-:W-:Y:S02]  /*0d70*/  ISETP.NE.AND.EX P1, PT, R29, RZ, PT, P1 ;  /* 0x000000ff1d00720c */ /* 0x000fe40003f25310 */
[----:B------:R-:W0:Y:S01]  /*0d80*/  LDC R22, c[0x0][0x600] ;  /* 0x00018000ff167b82 */ /* 0x000e220000000800 */
[-CC-:B-1----:R-:W-:Y:S02]  /*0d90*/  SHF.R.U64 R16, R10, R14.reuse, R9.reuse ;  /* 0x0000000e0a107219 */ /* 0x182fe40000001209 */
[----:B------:R-:W-:-:S05]  /*0da0*/  SHF.R.U32.HI R9, RZ, R14, R9 ;  /* 0x0000000eff097219 */ /* 0x000fca0000011609 */
[----:B------:R-:W1:Y:S01]  /*0db0*/  LDC R17, c[0x0][0x648] ;  /* 0x00019200ff117b82 */ /* 0x000e620000000800 */
[-CC-:B--2---:R-:W-:Y:S02]  /*0dc0*/  SHF.R.U64 R25, R16, R18.reuse, R9.reuse ;  /* 0x0000001210197219 */ /* 0x184fe40000001209 */
[----:B------:R-:W-:-:S05]  /*0dd0*/  SHF.R.U32.HI R9, RZ, R18, R9 ;  /* 0x00000012ff097219 */ /* 0x000fca0000011609 */
[----:B------:R-:W2:Y:S01]  /*0de0*/  LDC R21, c[0x0][0x638] ;  /* 0x00018e00ff157b82 */ /* 0x000ea20000000800 */
[-CC-:B---3--:R-:W-:Y:S02]  /*0df0*/  SHF.R.U64 R18, R25, R26.reuse, R9.reuse ;  /* 0x0000001a19127219 */ /* 0x188fe40000001209 */
[-C--:B------:R-:W-:Y:S02]  /*0e00*/  SHF.L.U32 R3, R3, R26.reuse, RZ ;  /* 0x0000001a03037219 */ /* 0x080fe400000006ff */
[----:B------:R-:W-:Y:S01]  /*0e10*/  SHF.R.U32.HI R9, RZ, R26, R9 ;  /* 0x0000001aff097219 */ /* 0x000fe20000011609 */
[----:B------:R-:W-:Y:S01]  /*0e20*/  IMAD.MOV.U32 R8, RZ, RZ, R18 ;  /* 0x000000ffff087224 */ /* 0x000fe200078e0012 */
[----:B------:R-:W-:Y:S01]  /*0e30*/  LOP3.LUT R14, RZ, R3, RZ, 0x33, !PT ;  /* 0x00000003ff0e7212 */ /* 0x000fe200078e33ff */
[----:B------:R-:W3:Y:S01]  /*0e40*/  LDC R23, c[0x0][0x610] ;  /* 0x00018400ff177b82 */ /* 0x000ee20000000800 */
[----:B------:R-:W-:Y:S05]  /*0e50*/  @!P1 BRA `(.L_x_11) ;  /* 0x0000000000289947 */ /* 0x000fea0003800000 */
[----:B------:R-:W4:Y:S02]  /*0e60*/  LDC R3, c[0x0][0x64c] ;  /* 0x00019300ff037b82 */ /* 0x000f240000000800 */
[----:B----4-:R-:W-:-:S05]  /*0e70*/  IADD3 R3, P1, R18, R3, RZ ;  /* 0x0000000312037210 */ /* 0x010fca0007f3e0ff */
        /* <DEDUP_REMOVED lines=8> */
.L_x_11:
[----:B-1----:R-:W-:Y:S01]  /*0f00*/  SHF.R.U64 R8, R8, R17, R9 ;  /* 0x0000001108087219 */ /* 0x002fe20000001209 */
[----:B0-----:R-:W-:Y:S01]  /*0f10*/  VIADD R9, R22, 0xffffffff ;  /* 0xffffffff16097836 */ /* 0x001fe20000000000 */
[----:B------:R-:W-:Y:S02]  /*0f20*/  SHF.L.U32 R3, R19, R26, RZ ;  /* 0x0000001a13037219 */ /* 0x000fe400000006ff */
[----:B------:R-:W-:Y:S01]  /*0f30*/  LOP3.LUT R14, R25, R14, RZ, 0xc0, !PT ;  /* 0x0000000e190e7212 */ /* 0x000fe200078ec0ff */
[----:B------:R-:W-:Y:S01]  /*0f40*/  IMAD.MOV R10, RZ, RZ, -R8 ;  /* 0x000000ffff0a7224 */ /* 0x000fe200078e0a08 */
[----:B------:R-:W-:-:S03]  /*0f50*/  SEL R7, R7, R20, !P4 ;  /* 0x0000001407077207 */ /* 0x000fc60006000000 */
[----:B------:R-:W-:Y:S01]  /*0f60*/  IMAD R14, R3, R8, R14 ;  /* 0x00000008030e7224 */ /* 0x000fe200078e020e */
[----:B------:R-:W-:Y:S01]  /*0f70*/  LOP3.LUT R8, R16, R9, RZ, 0xc0, !PT ;  /* 0x0000000910087212 */ /* 0x000fe200078ec0ff */
[----:B--2---:R-:W-:Y:S02]  /*0f80*/  IMAD R3, R10, R21, R18 ;  /* 0x000000150a037224 */ /* 0x004fe400078e0212 */
[----:B---3--:R-:W-:Y:S02]  /*0f90*/  IMAD R7, R14, R23, R7 ;  /* 0x000000170e077224 */ /* 0x008fe400078e0207 */
[----:B------:R-:W-:Y:S02]  /*0fa0*/  IMAD R8, R3, R22, R8 ;  /* 0x0000001603087224 */ /* 0x000fe400078e0208 */
[----:B------:R-:W-:-:S03]  /*0fb0*/  IMAD.MOV.U32 R10, RZ, RZ, 0x1 ;  /* 0x00000001ff0a7424 */ /* 0x000fc600078e00ff */
[----:B------:R-:W-:Y:S02]  /*0fc0*/  SEL R12, R8, R7, !P4 ;  /* 0x00000007080c7207 */ /* 0x000fe40006000000 */
[----:B------:R-:W-:-:S07]  /*0fd0*/  SEL R11, R7, R8, !P4 ;  /* 0x00000008070b7207 */ /* 0x000fce0006000000 */
.L_x_9:
[----:B------:R-:W-:-:S08]  /*0fe0*/  NOP ;  /* 0x0000000000007918 */ /* 0x000fd00000000000 */
[----:B------:R-:W0:Y:S02]  /*0ff0*/  USETMAXREG.TRY_ALLOC.CTAPOOL UP0, 0xe8 ;  /* 0x000000e8000079c8 */ /* 0x000e240008000600 */
[----:B0-----:R-:W-:-:S13]  /*1000*/  PLOP3.LUT P1, PT, PT, PT, UP0, 0x80, 0x0 ;  /* 0x000000000000781c */ /* 0x001fda0003f2f008 */
[----:B------:R-:W-:Y:S05]  /*1010*/  @!P1 BRA `(.L_x_9) ;  /* 0xfffffffc00f09947 */ /* 0x000fea000383ffff */
[----:B------:R-:W-:Y:S01]  /*1020*/  ULDC.64 UR4, c[0x0][0x598] ;  /* 0x0001660000047ab9 */ /* 0x000fe20000000a00 */
[----:B------:R-:W-:Y:S01]  /*1030*/  ULDC.64 UR16, c[0x0][0x208] ;  /* 0x0000820000107ab9 */ /* 0x000fe20000000a00 */
[----:B------:R-:W-:-:S04]  /*1040*/  ISETP.NE.U32.AND P1, PT, RZ, UR4, PT ;  /* 0x00000004ff007c0c */ /* 0x000fc8000bf25070 */
[----:B------:R-:W-:-:S13]  /*1050*/  ISETP.NE.AND.EX P1, PT, RZ, UR5, PT, P1 ;  /* 0x00000005ff007c0c */ /* 0x000fda000bf25310 */
[----:B------:R-:W-:Y:S05]  /*1060*/  @!P1 BRA `(.L_x_12) ;  /* 0x00000000001c9947 */ /* 0x000fea0003800000 */
[----:B------:R-:W0:Y:S02]  /*1070*/  LDC.64 R8, c[0x0][0x598] ;  /* 0x00016600ff087b82 */ /* 0x000e240000000a00 */
[----:B0-----:R-:W2:Y:S02]  /*1080*/  LDG.E.64 R8, desc[UR16][R8.64] ;  /* 0x0000001008087981 */ /* 0x001ea4000c1e1b00 */
[----:B--2---:R-:W-:-:S04]  /*1090*/  ISETP.NE.U32.AND P1, PT, R8, RZ, PT ;  /* 0x000000ff0800720c */ /* 0x004fc80003f25070 */
[----:B------:R-:W-:-:S13]  /*10a0*/  ISETP.NE.AND.EX P1, PT, R9, RZ, PT, P1 ;  /* 0x000000ff0900720c */ /* 0x000fda0003f25310 */
[----:B------:R-:W-:Y:S05]  /*10b0*/  @!P1 BRA `(.L_x_12) ;  /* 0x0000000000089947 */ /* 0x000fea0003800000 */
[----:B------:R0:W5:Y:S01]  /*10c0*/  LD.E R3, desc[UR16][R8.64] ;  /* 0x0000001008037980 */ /* 0x000162000c101900 */
[----:B------:R-:W-:Y:S05]  /*10d0*/  BRA `(.L_x_13) ;  /* 0x0000000000207947 */ /* 0x000fea0003800000 */
.L_x_12:
[----:B------:R-:W-:Y:S02]  /*10e0*/  ULDC.64 UR4, c[0x0][0x588] ;  /* 0x0001620000047ab9 */ /* 0x000fe40000000a00 */
[----:B------:R-:W-:-:S04]  /*10f0*/  ISETP.NE.U32.AND P1, PT, RZ, UR4, PT ;  /* 0x00000004ff007c0c */ /* 0x000fc8000bf25070 */
[----:B------:R-:W-:-:S13]  /*1100*/  ISETP.NE.AND.EX P1, PT, RZ, UR5, PT, P1 ;  /* 0x00000005ff007c0c */ /* 0x000fda000bf25310 */
[----:B------:R-:W-:Y:S05]  /*1110*/  @!P1 BRA `(.L_x_14) ;  /* 0x00000000000c9947 */ /* 0x000fea0003800000 */
[----:B------:R-:W0:Y:S02]  /*1120*/  LDC.64 R8, c[0x0][0x588] ;  /* 0x00016200ff087b82 */ /* 0x000e240000000a00 */
[----:B0-----:R1:W5:Y:S01]  /*1130*/  LDG.E R3, desc[UR16][R8.64] ;  /* 0x0000001008037981 */ /* 0x001362000c1e1900 */
[----:B------:R-:W-:Y:S05]  /*1140*/  BRA `(.L_x_13) ;  /* 0x0000000000047947 */ /* 0x000fea0003800000 */
.L_x_14:
[----:B------:R-:W2:Y:S02]  /*1150*/  LDC R3, c[0x0][0x580] ;  /* 0x00016000ff037b82 */ /* 0x000ea40000000800 */
.L_x_13:
[----:B------:R-:W-:Y:S02]  /*1160*/  ULDC.64 UR4, c[0x0][0x5a0] ;  /* 0x0001680000047ab9 */ /* 0x000fe40000000a00 */
[----:B------:R-:W-:-:S04]  /*1170*/  ISETP.NE.U32.AND P1, PT, RZ, UR4, PT ;  /* 0x00000004ff007c0c */ /* 0x000fc8000bf25070 */
[----:B------:R-:W-:-:S13]  /*1180*/  ISETP.NE.AND.EX P1, PT, RZ, UR5, PT, P1 ;  /* 0x00000005ff007c0c */ /* 0x000fda000bf25310 */
[----:B------:R-:W-:Y:S05]  /*1190*/  @!P1 BRA `(.L_x_15) ;  /* 0x00000000001c9947 */ /* 0x000fea0003800000 */
[----:B01----:R-:W0:Y:S02]  /*11a0*/  LDC.64 R8, c[0x0][0x5a0] ;  /* 0x00016800ff087b82 */ /* 0x003e240000000a00 */
[----:B0-----:R-:W3:Y:S02]  /*11b0*/  LDG.E.64 R8, desc[UR16][R8.64] ;  /* 0x0000001008087981 */ /* 0x001ee4000c1e1b00 */
[----:B---3--:R-:W-:-:S04]  /*11c0*/  ISETP.NE.U32.AND P1, PT, R8, RZ, PT ;  /* 0x000000ff0800720c */ /* 0x008fc80003f25070 */
[----:B------:R-:W-:-:S13]  /*11d0*/  ISETP.NE.AND.EX P1, PT, R9, RZ, PT, P1 ;  /* 0x000000ff0900720c */ /* 0x000fda0003f25310 */
[----:B------:R-:W-:Y:S05]  /*11e0*/  @!P1 BRA `(.L_x_15) ;  /* 0x0000000000089947 */ /* 0x000fea0003800000 */
[----:B------:R0:W5:Y:S01]  /*11f0*/  LD.E R7, desc[UR16][R8.64] ;  /* 0x0000001008077980 */ /* 0x000162000c101900 */
[----:B------:R-:W-:Y:S05]  /*1200*/  BRA `(.L_x_16) ;  /* 0x0000000000207947 */ /* 0x000fea0003800000 */
.L_x_15:
[----:B------:R-:W-:Y:S02]  /*1210*/  ULDC.64 UR4, c[0x0][0x590] ;  /* 0x0001640000047ab9 */ /* 0x000fe40000000a00 */
[----:B------:R-:W-:-:S04]  /*1220*/  ISETP.NE.U32.AND P1, PT, RZ, UR4, PT ;  /* 0x00000004ff007c0c */ /* 0x000fc8000bf25070 */
[----:B------:R-:W-:-:S13]  /*1230*/  ISETP.NE.AND.EX P1, PT, RZ, UR5, PT, P1 ;  /* 0x00000005ff007c0c */ /* 0x000fda000bf25310 */
[----:B------:R-:W-:Y:S05]  /*1240*/  @!P1 BRA `(.L_x_17) ;  /* 0x00000000000c9947 */ /* 0x000fea0003800000 */
[----:B01----:R-:W0:Y:S02]  /*1250*/  LDC.64 R8, c[0x0][0x590] ;  /* 0x00016400ff087b82 */ /* 0x003e240000000a00 */
[----:B0-----:R1:W5:Y:S01]  /*1260*/  LDG.E R7, desc[UR16][R8.64] ;  /* 0x0000001008077981 */ /* 0x001362000c1e1900 */
[----:B------:R-:W-:Y:S05]  /*1270*/  BRA `(.L_x_16) ;  /* 0x0000000000047947 */ /* 0x000fea0003800000 */
.L_x_17:
[----:B------:R-:W3:Y:S02]  /*1280*/  LDC R7, c[0x0][0x584] ;  /* 0x00016100ff077b82 */ /* 0x000ee40000000800 */
.L_x_16:
[----:B------:R-:W-:-:S13]  /*1290*/  LOP3.LUT P1, RZ, R10, 0xff, RZ, 0xc0, !PT ;  /* 0x000000ff0aff7812 */ /* 0x000fda000782c0ff */
[----:B------:R-:W-:Y:S05]  /*12a0*/  @!P1 EXIT ;  /* 0x000000000000994d */ /* 0x000fea0003800000 */
[----:B------:R-:W-:Y:S01]  /*12b0*/  ULDC UR4, c[0x0][0x28c] ;  /* 0x0000a30000047ab9 */ /* 0x000fe20000000800 */
[----:B------:R-:W-:Y:S01]  /*12c0*/  LOP3.LUT R81, R2, 0x1, RZ, 0xfc, !PT ;  /* 0x0000000102517812 */ /* 0x000fe200078efcff */
[----:B------:R-:W-:-:S04]  /*12d0*/  UIADD3 UR4, UR4, 0x3f, URZ ;  /* 0x0000003f04047890 */ /* 0x000fc8000fffe03f */
[----:B------:R-:W-:-:S04]  /*12e0*/  USHF.R.S32.HI UR5, URZ, 0x1f, UR4 ;  /* 0x0000001f3f057899 */ /* 0x000fc80008011404 */
[----:B------:R-:W-:-:S03]  /*12f0*/  ULEA.HI UR5, UR5, UR4, URZ, 0x6 ;  /* 0x0000000405057291 */ /* 0x000fc6000f8f303f */
[----:B------:R-:W-:Y:S01]  /*1300*/  UMOV UR4, URZ ;  /* 0x0000003f00047c82 */ /* 0x000fe20008000000 */
[----:B------:R-:W-:-:S03]  /*1310*/  USHF.R.S32.HI UR9, URZ, 0x6, UR5 ;  /* 0x000000063f097899 */ /* 0x000fc60008011405 */
[----:B------:R-:W-:-:S09]  /*1320*/  UMOV UR5, URZ ;  /* 0x0000003f00057c82 */ /* 0x000fd20008000000 */
.L_x_108:
[----:B01----:R-:W-:Y:S01]  /*1330*/  LOP3.LUT R8, R0, 0x80, RZ, 0xc0, !PT ;  /* 0x0000008000087812 */ /* 0x003fe200078ec0ff */
[----:B------:R-:W0:Y:S01]  /*1340*/  S2UR UR13, SR_CgaCtaId ;  /* 0x00000000000d79c3 */ /* 0x000e220000008800 */
[----:B------:R-:W-:Y:S01]  /*1350*/  UMOV UR12, 0x400 ;  /* 0x00000400000c7882 */ /* 0x000fe20000000000 */
[----:B------:R-:W-:Y:S01]  /*1360*/  UMOV UR6, URZ ;  /* 0x0000003f00067c82 */ /* 0x000fe20008000000 */
[----:B------:R-:W-:Y:S01]  /*1370*/  SHF.R.U32.HI R8, RZ, 0x7, R8 ;  /* 0x00000007ff087819 */ /* 0x000fe20000011608 */
[----:B------:R-:W-:Y:S01]  /*1380*/  UMOV UR7, URZ ;  /* 0x0000003f00077c82 */ /* 0x000fe20008000000 */
[----:B------:R-:W-:Y:S01]  /*1390*/  UMOV UR18, UR5 ;  /* 0x0000000500127c82 */ /* 0x000fe20008000000 */
[----:B------:R-:W-:Y:S02]  /*13a0*/  CS2R R14, SRZ ;  /* 0x00000000000e7805 */ /* 0x000fe4000001ff00 */
[----:B------:R-:W-:Y:S01]  /*13b0*/  CS2R R16, SRZ ;  /* 0x0000000000107805 */ /* 0x000fe2000001ff00 */
[----:B------:R-:W1:Y:S01]  /*13c0*/  LDC R9, c[0x0][0x28c] ;  /* 0x0000a300ff097b82 */ /* 0x000e620000000800 */
[----:B----4-:R-:W4:Y:S01]  /*13d0*/  SHFL.IDX PT, R8, R8, RZ, 0x1f ;  /* 0x00001fff08087589 */ /* 0x010f2200000e0000 */
[----:B------:R-:W-:-:S02]  /*13e0*/  CS2R R18, SRZ ;  /* 0x0000000000127805 */ /* 0x000fc4000001ff00 */
[----:B------:R-:W-:Y:S02]  /*13f0*/  CS2R R20, SRZ ;  /* 0x0000000000147805 */ /* 0x000fe4000001ff00 */
[----:B------:R-:W-:Y:S02]  /*1400*/  CS2R R56, SRZ ;  /* 0x0000000000387805 */ /* 0x000fe4000001ff00 */
[----:B------:R-:W-:Y:S02]  /*1410*/  CS2R R58, SRZ ;  /* 0x00000000003a7805 */ /* 0x000fe4000001ff00 */
[----:B------:R-:W-:Y:S02]  /*1420*/  CS2R R60, SRZ ;  /* 0x00000000003c7805 */ /* 0x000fe4000001ff00 */
[----:B------:R-:W-:Y:S02]  /*1430*/  CS2R R62, SRZ ;  /* 0x00000000003e7805 */ /* 0x000fe4000001ff00 */
[----:B------:R-:W-:-:S02]  /*1440*/  CS2R R64, SRZ ;  /* 0x0000000000407805 */ /* 0x000fc4000001ff00 */
[----:B------:R-:W-:Y:S02]  /*1450*/  CS2R R66, SRZ ;  /* 0x0000000000427805 */ /* 0x000fe4000001ff00 */
[----:B------:R-:W-:Y:S01]  /*1460*/  CS2R R68, SRZ ;  /* 0x0000000000447805 */ /* 0x000fe2000001ff00 */
[----:B------:R-:W-:Y:S01]  /*1470*/  IMAD.MOV.U32 R70, RZ, RZ, RZ ;  /* 0x000000ffff467224 */ /* 0x000fe200078e00ff */
[----:B------:R-:W-:Y:S02]  /*1480*/  CS2R R72, SRZ ;  /* 0x0000000000487805 */ /* 0x000fe4000001ff00 */
[----:B------:R-:W-:Y:S02]  /*1490*/  CS2R R74, SRZ ;  /* 0x00000000004a7805 */ /* 0x000fe4000001ff00 */
[----:B------:R-:W-:Y:S02]  /*14a0*/  CS2R R76, SRZ ;  /* 0x00000000004c7805 */ /* 0x000fe4000001ff00 */
[----:B------:R-:W-:Y:S01]  /*14b0*/  CS2R R78, SRZ ;  /* 0x00000000004e7805 */ /* 0x000fe2000001ff00 */
[----:B------:R-:W-:Y:S01]  /*14c0*/  IMAD.MOV.U32 R80, RZ, RZ, RZ ;  /* 0x000000ffff507224 */ /* 0x000fe200078e00ff */
[----:B------:R-:W-:Y:S01]  /*14d0*/  CS2R R24, SRZ ;  /* 0x0000000000187805 */ /* 0x000fe2000001ff00 */
[----:B--2---:R-:W-:Y:S01]  /*14e0*/  IMAD.U32 R22, RZ, RZ, UR4 ;  /* 0x00000004ff167e24 */ /* 0x004fe2000f8e00ff */
[----:B------:R-:W-:-:S02]  /*14f0*/  CS2R R26, SRZ ;  /* 0x00000000001a7805 */ /* 0x000fc4000001ff00 */
[----:B------:R-:W-:Y:S02]  /*1500*/  CS2R R28, SRZ ;  /* 0x00000000001c7805 */ /* 0x000fe4000001ff00 */
[----:B------:R-:W-:Y:S02]  /*1510*/  CS2R R30, SRZ ;  /* 0x00000000001e7805 */ /* 0x000fe4000001ff00 */
[----:B------:R-:W-:Y:S02]  /*1520*/  CS2R R32, SRZ ;  /* 0x0000000000207805 */ /* 0x000fe4000001ff00 */
[----:B------:R-:W-:Y:S02]  /*1530*/  CS2R R34, SRZ ;  /* 0x0000000000227805 */ /* 0x000fe4000001ff00 */
[----:B-1----:R-:W-:Y:S02]  /*1540*/  ISETP.GE.AND P1, PT, R9, 0x1, PT ;  /* 0x000000010900780c */ /* 0x002fe40003f26270 */
[----:B------:R-:W-:-:S02]  /*1550*/  CS2R R36, SRZ ;  /* 0x0000000000247805 */ /* 0x000fc4000001ff00 */
[----:B----4-:R-:W-:Y:S02]  /*1560*/  R2UR UR8, R8 ;  /* 0x00000000080872ca */ /* 0x010fe400000e0000 */
[----:B------:R-:W-:Y:S02]  /*1570*/  CS2R R38, SRZ ;  /* 0x0000000000267805 */ /* 0x000fe4000001ff00 */
[----:B------:R-:W-:Y:S02]  /*1580*/  CS2R R40, SRZ ;  /* 0x0000000000287805 */ /* 0x000fe4000001ff00 */
[----:B------:R-:W-:Y:S02]  /*1590*/  CS2R R42, SRZ ;  /* 0x00000000002a7805 */ /* 0x000fe4000001ff00 */
[----:B------:R-:W-:Y:S02]  /*15a0*/  CS2R R44, SRZ ;  /* 0x00000000002c7805 */ /* 0x000fe4000001ff00 */
[----:B------:R-:W-:-:S02]  /*15b0*/  CS2R R46, SRZ ;  /* 0x00000000002e7805 */ /* 0x000fc4000001ff00 */
[----:B------:R-:W-:Y:S02]  /*15c0*/  CS2R R48, SRZ ;  /* 0x0000000000307805 */ /* 0x000fe4000001ff00 */
[----:B------:R-:W-:Y:S02]  /*15d0*/  CS2R R50, SRZ ;  /* 0x0000000000327805 */ /* 0x000fe4000001ff00 */
[----:B------:R-:W-:Y:S02]  /*15e0*/  CS2R R52, SRZ ;  /* 0x0000000000347805 */ /* 0x000fe4000001ff00 */
[----:B------:R-:W-:Y:S01]  /*15f0*/  CS2R R54, SRZ ;  /* 0x0000000000367805 */ /* 0x000fe2000001ff00 */
[----:B------:R-:W-:-:S04]  /*1600*/  ULEA.HI UR10, UR8, UR8, URZ, 0x1 ;  /* 0x00000008080a7291 */ /* 0x000fc8000f8f083f */
[----:B------:R-:W-:Y:S02]  /*1610*/  ULOP3.LUT UR11, UR10, 0xffffe, URZ, 0xc0, !UPT ;  /* 0x000ffffe0a0b7892 */ /* 0x000fe4000f8ec03f */
[----:B0-----:R-:W-:Y:S02]  /*1620*/  ULEA UR10, UR13, UR12, 0x18 ;  /* 0x0000000c0d0a7291 */ /* 0x001fe4000f8ec03f */
[----:B------:R-:W-:-:S03]  /*1630*/  UIADD3 UR11, UR8, -UR11, URZ ;  /* 0x8000000b080b7290 */ /* 0x000fc6000fffe03f */
[----:B------:R-:W-:Y:S01]  /*1640*/  UMOV UR8, URZ ;  /* 0x0000003f00087c82 */ /* 0x000fe20008000000 */
[----:B------:R-:W-:-:S04]  /*1650*/  ULEA UR11, UR11, UR10, 0xc ;  /* 0x0000000a0b0b7291 */ /* 0x000fc8000f8e603f */
[----:B------:R-:W-:-:S04]  /*1660*/  UIADD3 UR11, UR11, 0x200, URZ ;  /* 0x000002000b0b7890 */ /* 0x000fc8000fffe03f */
[----:B------:R-:W-:-:S04]  /*1670*/  USHF.R.U32.HI UR11, URZ, 0x4, UR11 ;  /* 0x000000043f0b7899 */ /* 0x000fc8000801160b */
[----:B------:R-:W-:Y:S01]  /*1680*/  ULOP3.LUT UR11, UR11, 0x3fff, URZ, 0xc0, !UPT ;  /* 0x00003fff0b0b7892 */ /* 0x000fe2000f8ec03f */
[----:B------:R-:W-:Y:S11]  /*1690*/  @!P1 BRA `(.L_x_18) ;  /* 0x0000000400709947 */ /* 0x000ff60003800000 */
[----:B------:R-:W-:-:S13]  /*16a0*/  ISETP.NE.AND P2, PT, R81, 0x3, PT ;  /* 0x000000035100780c */ /* 0x000fda0003f45270 */
[----:B------:R-:W-:Y:S05]  /*16b0*/  @!P2 BRA `(.L_x_19) ;  /* 0x000000000004a947 */ /* 0x000fea0003800000 */
[----:B------:R-:W-:Y:S01]  /*16c0*/  BPT.TRAP 0x1 ;  /* 0x000000040000795c */ /* 0x000fe20000300000 */
.L_x_19:
[----:B------:R-:W-:Y:S01]  /*16d0*/  ULEA UR6, UR5, UR10, 0x3 ;  /* 0x0000000a05067291 */ /* 0x000fe2000f8e183f */
[----:B------:R-:W-:-:S05]  /*16e0*/  IMAD.U32 R8, RZ, RZ, UR4 ;  /* 0x00000004ff087e24 */ /* 0x000fca000f8e00ff */
[----:B------:R-:W-:-:S04]  /*16f0*/  SHF.L.U32 R8, R8, 0x1f, RZ ;  /* 0x0000001f08087819 */ /* 0x000fc800000006ff */
[----:B------:R0:W1:Y:S01]  /*1700*/  SYNCS.PHASECHK.TRANS64.TRYWAIT P1, [UR6], R8 ;  /* 0x00000008ff0075a7 */ /* 0x0000620008020146 */
[----:B------:R-:W-:Y:S05]  /*1710*/  @!P2 BRA `(.L_x_20) ;  /* 0x000000000004a947 */ /* 0x000fea0003800000 */
[----:B------:R-:W-:Y:S01]  /*1720*/  BPT.TRAP 0x1 ;  /* 0x000000040000795c */ /* 0x000fe20000300000 */
.L_x_20:
[----:B-1----:R-:W-:Y:S05]  /*1730*/  @P1 BRA `(.L_x_21) ;  /* 0x0000000000081947 */ /* 0x002fea0003800000 */
[----:B------:R-:W1:Y:S02]  /*1740*/  SYNCS.PHASECHK.TRANS64.TRYWAIT P1, [UR6], R8 ;  /* 0x00000008ff0075a7 */ /* 0x000e640008020146 */
[----:B-1----:R-:W-:Y:S05]  /*1750*/  @!P1 BRA `(.L_x_22) ;  /* 0x0000005c000c9947 */ /* 0x002fea0003800000 */
.L_x_21:
[----:B------:R-:W-:Y:S01]  /*1760*/  UIADD3 UR6, UR10, 0x24200, URZ ;  /* 0x000242000a067890 */ /* 0x000fe2000fffe03f */
[----:B------:R-:W-:Y:S01]  /*1770*/  WARPGROUP.ARRIVE ;  /* 0x00000000000079c5 */ /* 0x000fe20000000000 */
[----:B------:R-:W-:Y:S01]  /*1780*/  ULOP3.LUT UR12, UR11, 0x10000, URZ, 0xfc, !UPT ;  /* 0x000100000b0c7892 */ /* 0x000fe2000f8efc3f */
[----:B------:R-:W-:Y:S01]  /*1790*/  CS2R R14, SRZ ;  /* 0x00000000000e7805 */ /* 0x000fe2000001ff00 */
[----:B------:R-:W-:Y:S01]  /*17a0*/  USHF.R.U32.HI UR6, URZ, 0x4, UR6 ;  /* 0x000000043f067899 */ /* 0x000fe20008011606 */
[----:B------:R-:W-:Y:S01]  /*17b0*/  CS2R R16, SRZ ;  /* 0x0000000000107805 */ /* 0x000fe2000001ff00 */
[----:B------:R-:W-:Y:S01]  /*17c0*/  ULEA UR12, UR5, UR12, 0x9 ;  /* 0x0000000c050c7291 */ /* 0x000fe2000f8e483f */
[----:B------:R-:W-:Y:S01]  /*17d0*/  CS2R R18, SRZ ;  /* 0x0000000000127805 */ /* 0x000fe2000001ff00 */
[----:B------:R-:W-:Y:S01]  /*17e0*/  ULOP3.LUT UR6, UR6, 0x3fff, URZ, 0xc0, !UPT ;  /* 0x00003fff06067892 */ /* 0x000fe2000f8ec03f */
[----:B------:R-:W-:Y:S01]  /*17f0*/  CS2R R20, SRZ ;  /* 0x0000000000147805 */ /* 0x000fe2000001ff00 */
[----:B------:R-:W-:Y:S01]  /*1800*/  UMOV UR13, 0x80000020 ;  /* 0x80000020000d7882 */ /* 0x000fe20000000000 */
[----:B------:R-:W-:Y:S01]  /*1810*/  UMOV UR15, 0x80000020 ;  /* 0x80000020000f7882 */ /* 0x000fe20000000000 */
[----:B------:R-:W-:Y:S01]  /*1820*/  ULOP3.LUT UR6, UR6, 0x10000, URZ, 0xfc, !UPT ;  /* 0x0001000006067892 */ /* 0x000fe2000f8efc3f */
[----:B------:R-:W-:Y:S01]  /*1830*/  CS2R R56, SRZ ;  /* 0x0000000000387805 */ /* 0x000fe2000001ff00 */
[----:B------:R-:W-:Y:S01]  /*1840*/  ULDC UR7, c[0x0][0x50c] ;  /* 0x0001430000077ab9 */ /* 0x000fe20000000800 */
[----:B------:R-:W-:Y:S01]  /*1850*/  CS2R R58, SRZ ;  /* 0x00000000003a7805 */ /* 0x000fe2000001ff00 */
[----:B------:R-:W-:Y:S01]  /*1860*/  ULEA UR14, UR5, UR6, 0x8 ;  /* 0x00000006050e7291 */ /* 0x000fe2000f8e403f */
[----:B------:R-:W-:Y:S01]  /*1870*/  CS2R R60, SRZ ;  /* 0x00000000003c7805 */ /* 0x000fe2000001ff00 */
[----:B------:R-:W-:Y:S01]  /*1880*/  UISETP.NE.AND UP0, UPT, UR7, 0x2, UPT ;  /* 0x000000020700788c */ /* 0x000fe2000bf05270 */
[----:B------:R-:W-:Y:S01]  /*1890*/  CS2R R62, SRZ ;  /* 0x00000000003e7805 */ /* 0x000fe2000001ff00 */
[----:B------:R-:W-:Y:S01]  /*18a0*/  UMOV UR6, 0x2 ;  /* 0x0000000200067882 */ /* 0x000fe20000000000 */
[----:B------:R-:W-:Y:S01]  /*18b0*/  CS2R R64, SRZ ;  /* 0x0000000000407805 */ /* 0x000fe2000001ff00 */
[----:B------:R-:W-:Y:S01]  /*18c0*/  USEL UR7, URZ, 0x1, UP0 ;  /* 0x000000013f077887 */ /* 0x000fe20008000000 */
[----:B------:R-:W-:-:S02]  /*18d0*/  CS2R R66, SRZ ;  /* 0x0000000000427805 */ /* 0x000fc4000001ff00 */
[----:B------:R-:W-:Y:S01]  /*18e0*/  CS2R R68, SRZ ;  /* 0x0000000000447805 */ /* 0x000fe2000001ff00 */
[----:B------:R-:W-:Y:S01]  /*18f0*/  QGMMA.64x64x32.F32.E4M3.E4M3 R24, gdesc[UR12], RZ, !UPT ;  /* 0x00e000000c1879f3 */ /* 0x000fe2000c7008ff */
[----:B------:R-:W-:Y:S01]  /*1900*/  UIADD3 UR12, UR12, 0x2, URZ ;  /* 0x000000020c0c7890 */ /* 0x000fe2000fffe03f */
[----:B------:R-:W-:Y:S01]  /*1910*/  IMAD.MOV.U32 R70, RZ, RZ, RZ ;  /* 0x000000ffff467224 */ /* 0x000fe200078e00ff */
[----:B------:R-:W-:Y:S01]  /*1920*/  ISETP.NE.AND P1, PT, RZ, UR7, PT ;  /* 0x00000007ff007c0c */ /* 0x000fe2000bf25270 */
[----:B------:R-:W-:Y:S01]  /*1930*/  UIADD3 UR14, UR14, 0x2, URZ ;  /* 0x000000020e0e7890 */ /* 0x000fe2000fffe03f */
[----:B------:R-:W-:Y:S01]  /*1940*/  CS2R R72, SRZ ;  /* 0x0000000000487805 */ /* 0x000fe2000001ff00 */
[----:B------:R-:W-:Y:S01]  /*1950*/  UMOV UR13, 0x80000020 ;  /* 0x80000020000d7882 */ /* 0x000fe20000000000 */
[----:B------:R-:W-:Y:S01]  /*1960*/  UMOV UR15, 0x80000020 ;  /* 0x80000020000f7882 */ /* 0x000fe20000000000 */
[----:B------:R-:W-:Y:S02]  /*1970*/  CS2R R74, SRZ ;  /* 0x00000000004a7805 */ /* 0x000fe4000001ff00 */
[----:B------:R-:W-:-:S02]  /*1980*/  CS2R R76, SRZ ;  /* 0x00000000004c7805 */ /* 0x000fc4000001ff00 */
[----:B------:R-:W-:Y:S01]  /*1990*/  CS2R R78, SRZ ;  /* 0x00000000004e7805 */ /* 0x000fe2000001ff00 */
[----:B------:R-:W-:Y:S01]  /*19a0*/  IMAD.MOV.U32 R80, RZ, RZ, RZ ;  /* 0x000000ffff507224 */ /* 0x000fe200078e00ff */
[----:B------:R-:W-:Y:S02]  /*19b0*/  QGMMA.64x64x32.F32.E4M3.E4M3 R24, gdesc[UR12], R24, gsb0 ;  /* 0x00e000000c1879f3 */ /* 0x000fe40008000818 */
[----:B------:R-:W-:Y:S05]  /*19c0*/  @!P1 BRA `(.L_x_23) ;  /* 0x0000000000889947 */ /* 0x000fea0003800000 */
[----:B------:R-:W-:Y:S02]  /*19d0*/  WARPGROUP.DEPBAR.LE gsb0, 0x0 ;  /* 0x00008000000079c5 */ /* 0x000fe40000010000 */
[----:B------:R-:W-:-:S01]  /*19e0*/  FADD R79, RZ, R24 ;  /* 0x00000018ff4f7221 */ /* 0x000fc20000000000 */
[----:B------:R-:W-:Y:S01]  /*19f0*/  FADD R80, RZ, R25 ;  /* 0x00000019ff507221 */ /* 0x000fe20000000000 */
        /* <DEDUP_REMOVED lines=30> */
[----:B------:R-:W-:-:S06]  /*1be0*/  UMOV UR6, URZ ;  /* 0x0000003f00067c82 */ /* 0x000fcc0008000000 */
.L_x_23:
[----:B------:R-:W-:-:S04]  /*1bf0*/  UIADD3 UR18, UR5, 0x1, URZ ;  /* 0x0000000105127890 */ /* 0x000fc8000fffe03f */
[----:B------:R-:W-:-:S04]  /*1c00*/  UISETP.NE.AND UP0, UPT, UR18, 0x12, UPT ;  /* 0x000000121200788c */ /* 0x000fc8000bf05270 */
[----:B------:R-:W-:Y:S02]  /*1c10*/  USEL UR8, URZ, 0x1, UP0 ;  /* 0x000000013f087887 */ /* 0x000fe40008000000 */
[----:B------:R-:W-:Y:S02]  /*1c20*/  USEL UR18, UR18, URZ, UP0 ;  /* 0x0000003f12127287 */ /* 0x000fe40008000000 */
[----:B------:R-:W-:-:S06]  /*1c30*/  ULOP3.LUT UR8, UR4, UR8, URZ, 0x3c, !UPT ;  /* 0x0000000804087292 */ /* 0x000fcc000f8e3c3f */
[----:B------:R-:W-:Y:S01]  /*1c40*/  IMAD.U32 R22, RZ, RZ, UR8 ;  /* 0x00000008ff167e24 */ /* 0x000fe2000f8e00ff */
[----:B------:R-:W-:-:S06]  /*1c50*/  UMOV UR8, 0x1 ;  /* 0x0000000100087882 */ /* 0x000fcc0000000000 */
.L_x_18:
[----:B------:R-:W-:-:S04]  /*1c60*/  UISETP.LT.AND UP0, UPT, UR9, 0x1, UPT ;  /* 0x000000010900788c */ /* 0x000fc8000bf01270 */
[----:B------:R-:W-:-:S04]  /*1c70*/  USEL UR12, UR9, 0x1, UP0 ;  /* 0x00000001090c7887 */ /* 0x000fc80008000000 */
[----:B------:R-:W-:-:S04]  /*1c80*/  UIADD3 UR12, UR9, -UR12, URZ ;  /* 0x8000000c090c7290 */ /* 0x000fc8000fffe03f */
[----:B------:R-:W-:-:S06]  /*1c90*/  UISETP.GE.AND UP0, UPT, UR12, 0x1, UPT ;  /* 0x000000010c00788c */ /* 0x000fcc000bf06270 */
[----:B------:R-:W-:-:S13]  /*1ca0*/  PLOP3.LUT P1, PT, PT, PT, UP0, 0x80, 0x0 ;  /* 0x000000000000781c */ /* 0x000fda0003f2f008 */
[----:B------:R-:W-:Y:S05]  /*1cb0*/  @!P1 BRA `(.L_x_24) ;  /* 0x0000000400849947 */ /* 0x000fea0003800000 */
[----:B01----:R-:W-:Y:S01]  /*1cc0*/  IMAD.U32 R8, RZ, RZ, UR12 ;  /* 0x0000000cff087e24 */ /* 0x003fe2000f8e00ff */
[----:B------:R-:W-:Y:S01]  /*1cd0*/  ULDC UR19, c[0x0][0x50c] ;  /* 0x0001430000137ab9 */ /* 0x000fe20000000800 */
[----:B------:R-:W-:-:S07]  /*1ce0*/  IMAD.U32 R9, RZ, RZ, UR5 ;  /* 0x00000005ff097e24 */ /* 0x000fce000f8e00ff */
.L_x_32:
[----:B------:R-:W-:-:S13]  /*1cf0*/  ISETP.NE.AND P2, PT, R81, 0x3, PT ;  /* 0x000000035100780c */ /* 0x000fda0003f45270 */
[----:B0-----:R-:W-:Y:S05]  /*1d00*/  @!P2 BRA `(.L_x_25) ;  /* 0x000000000004a947 */ /* 0x001fea0003800000 */
[----:B------:R-:W-:Y:S01]  /*1d10*/  BPT.TRAP 0x1 ;  /* 0x000000040000795c */ /* 0x000fe20000300000 */
.L_x_25:
[----:B------:R-:W0:Y:S01]  /*1d20*/  S2UR UR12, SR_CgaCtaId ;  /* 0x00000000000c79c3 */ /* 0x000e220000008800 */
[----:B------:R-:W-:Y:S01]  /*1d30*/  UMOV UR10, 0x400 ;  /* 0x00000400000a7882 */ /* 0x000fe20000000000 */
[----:B------:R-:W-:Y:S01]  /*1d40*/  SHF.L.U32 R10, R22, 0x1f, RZ ;  /* 0x0000001f160a7819 */ /* 0x000fe200000006ff */
[----:B0-----:R-:W-:-:S04]  /*1d50*/  ULEA UR10, UR12, UR10, 0x18 ;  /* 0x0000000a0c0a7291 */ /* 0x001fc8000f8ec03f */
[----:B------:R-:W-:-:S09]  /*1d60*/  ULEA UR12, UR18, UR10, 0x3 ;  /* 0x0000000a120c7291 */ /* 0x000fd2000f8e183f */
[----:B------:R0:W1:Y:S01]  /*1d70*/  SYNCS.PHASECHK.TRANS64.TRYWAIT P1, [UR12], R10 ;  /* 0x0000000aff0075a7 */ /* 0x000062000802014c */
[----:B------:R-:W-:Y:S05]  /*1d80*/  @!P2 BRA `(.L_x_26) ;  /* 0x000000000004a947 */ /* 0x000fea0003800000 */
[----:B------:R-:W-:Y:S01]  /*1d90*/  BPT.TRAP 0x1 ;  /* 0x000000040000795c */ /* 0x000fe20000300000 */
.L_x_26:
[----:B-1----:R-:W-:Y:S05]  /*1da0*/  @P1 BRA `(.L_x_27) ;  /* 0x0000000000081947 */ /* 0x002fea0003800000 */
[----:B------:R-:W1:Y:S02]  /*1db0*/  SYNCS.PHASECHK.TRANS64.TRYWAIT P1, [UR12], R10 ;  /* 0x0000000aff0075a7 */ /* 0x000e64000802014c */
[----:B-1----:R-:W-:Y:S05]  /*1dc0*/  @!P1 BRA `(.L_x_28) ;  /* 0x0000005400889947 */ /* 0x002fea0003800000 */
.L_x_27:
[----:B------:R-:W-:Y:S01]  /*1dd0*/  UIADD3 UR12, UR10, 0x24200, URZ ;  /* 0x000242000a0c7890 */ /* 0x000fe2000fffe03f */
[----:B------:R-:W-:Y:S01]  /*1de0*/  WARPGROUP.ARRIVE ;  /* 0x00000000000079c5 */ /* 0x000fe20000000000 */
[----:B------:R-:W-:Y:S02]  /*1df0*/  UISETP.NE.AND UP0, UPT, UR7, URZ, UPT ;  /* 0x0000003f0700728c */ /* 0x000fe4000bf05270 */
[----:B------:R-:W-:Y:S02]  /*1e00*/  USHF.R.U32.HI UR12, URZ, 0x4, UR12 ;  /* 0x000000043f0c7899 */ /* 0x000fe4000801160c */
[----:B------:R-:W-:Y:S02]  /*1e10*/  USEL UR8, UR8, URZ, !UP0 ;  /* 0x0000003f08087287 */ /* 0x000fe4000c000000 */
[----:B------:R-:W-:Y:S02]  /*1e20*/  ULOP3.LUT UR7, UR12, 0x3fff, URZ, 0xc0, !UPT ;  /* 0x00003fff0c077892 */ /* 0x000fe4000f8ec03f */
[----:B------:R-:W-:-:S02]  /*1e30*/  ULOP3.LUT UR12, UR11, 0x10000, URZ, 0xfc, !UPT ;  /* 0x000100000b0c7892 */ /* 0x000fc4000f8efc3f */
[----:B------:R-:W-:Y:S02]  /*1e40*/  ULOP3.LUT UR7, UR7, 0x10000, URZ, 0xfc, !UPT ;  /* 0x0001000007077892 */ /* 0x000fe4000f8efc3f */
[----:B------:R-:W-:Y:S02]  /*1e50*/  UISETP.NE.U32.AND UP0, UPT, UR8, URZ, UPT ;  /* 0x0000003f0800728c */ /* 0x000fe4000bf05070 */
[----:B------:R-:W-:Y:S02]  /*1e60*/  ULEA UR12, UR18, UR12, 0x9 ;  /* 0x0000000c120c7291 */ /* 0x000fe4000f8e483f */
[----:B------:R-:W-:Y:S01]  /*1e70*/  ULEA UR14, UR18, UR7, 0x8 ;  /* 0x00000007120e7291 */ /* 0x000fe2000f8e403f */
[----:B------:R-:W-:Y:S01]  /*1e80*/  UMOV UR13, 0x80000020 ;  /* 0x80000020000d7882 */ /* 0x000fe20000000000 */
[----:B------:R-:W-:Y:S01]  /*1e90*/  UMOV UR15, 0x80000020 ;  /* 0x80000020000f7882 */ /* 0x000fe20000000000 */
[----:B------:R-:W-:-:S06]  /*1ea0*/  UIADD3 UR6, UR6, 0x2, URZ ;  /* 0x0000000206067890 */ /* 0x000fcc000fffe03f */
[----:B------:R-:W-:Y:S01]  /*1eb0*/  QGMMA.64x64x32.F32.E4M3.E4M3 R24, gdesc[UR12], R24, UP0 ;  /* 0x00e000000c1879f3 */ /* 0x000fe2000bf00818 */
[----:B------:R-:W-:Y:S02]  /*1ec0*/  UIADD3 UR12, UR12, 0x2, URZ ;  /* 0x000000020c0c7890 */ /* 0x000fe4000fffe03f */
[----:B------:R-:W-:Y:S01]  /*1ed0*/  UIADD3 UR14, UR14, 0x2, URZ ;  /* 0x000000020e0e7890 */ /* 0x000fe2000fffe03f */
[----:B------:R-:W-:Y:S01]  /*1ee0*/  UMOV UR13, 0x80000020 ;  /* 0x80000020000d7882 */ /* 0x000fe20000000000 */
[----:B------:R-:W-:Y:S01]  /*1ef0*/  UMOV UR15, 0x80000020 ;  /* 0x80000020000f7882 */ /* 0x000fe20000000000 */
[----:B------:R-:W-:-:S04]  /*1f00*/  UISETP.NE.AND UP0, UPT, UR6, UR19, UPT ;  /* 0x000000130600728c */ /* 0x000fc8000bf05270 */
[----:B------:R-:W-:-:S06]  /*1f10*/  USEL UR7, URZ, 0x1, UP0 ;  /* 0x000000013f077887 */ /* 0x000fcc0008000000 */
[----:B------:R-:W-:Y:S01]  /*1f20*/  ISETP.NE.AND P1, PT, RZ, UR7, PT ;  /* 0x00000007ff007c0c */ /* 0x000fe2000bf25270 */
[----:B------:R-:W-:Y:S03]  /*1f30*/  QGMMA.64x64x32.F32.E4M3.E4M3 R24, gdesc[UR12], R24, gsb0 ;  /* 0x00e000000c1879f3 */ /* 0x000fe60008000818 */
[----:B------:R-:W-:-:S09]  /*1f40*/  WARPGROUP.DEPBAR.LE gsb0, 0x1 ;  /* 0x00008000000079c5 */ /* 0x000fd20000010100 */
[----:B------:R-:W-:Y:S05]  /*1f50*/  @!P1 BRA `(.L_x_29) ;  /* 0x0000000000889947 */ /* 0x000fea0003800000 */
[----:B------:R-:W-:Y:S02]  /*1f60*/  WARPGROUP.DEPBAR.LE gsb0, 0x0 ;  /* 0x00008000000079c5 */ /* 0x000fe40000010000 */
[----:B------:R-:W-:-:S01]  /*1f70*/  FADD R79, R24, R79 ;  /* 0x0000004f184f7221 */ /* 0x000fc20000000000 */
[----:B------:R-:W-:Y:S01]  /*1f80*/  FADD R80, R25, R80 ;  /* 0x0000005019507221 */ /* 0x000fe20000000000 */
        /* <DEDUP_REMOVED lines=30> */
[----:B------:R-:W-:-:S06]  /*2170*/  UMOV UR6, URZ ;  /* 0x0000003f00067c82 */ /* 0x000fcc0008000000 */
.L_x_29:
[----:B------:R-:W-:Y:S05]  /*2180*/  @!P2 BRA `(.L_x_30) ;  /* 0x000000000004a947 */ /* 0x000fea0003800000 */
[----:B------:R-:W-:Y:S01]  /*2190*/  BPT.TRAP 0x1 ;  /* 0x000000040000795c */ /* 0x000fe20000300000 */
.L_x_30:
[----:B01----:R-:W-:Y:S02]  /*21a0*/  @P0 LEA R10, R9, UR10, 0x3 ;  /* 0x0000000a090a0c11 */ /* 0x003fe4000f8e18ff */
[----:B------:R-:W-:-:S03]  /*21b0*/  ISETP.GT.U32.AND P1, PT, R2, 0x1, PT ;  /* 0x000000010200780c */ /* 0x000fc60003f24070 */
[----:B------:R-:W-:-:S05]  /*21c0*/  @P0 VIADD R13, R10, 0x90 ;  /* 0x000000900a0d0836 */ /* 0x000fca0000000000 */
[----:B------:R-:W-:-:S04]  /*21d0*/  @P0 PRMT R13, R6, 0x654, R13 ;  /* 0x00000654060d0816 */ /* 0x000fc8000000000d */
[----:B------:R0:W-:Y:S01]  /*21e0*/  @P0 SYNCS.ARRIVE.TRANS64.RED.A1T0 RZ, [R13+URZ], RZ ;  /* 0x000000ff0dff09a7 */ /* 0x0001e2000810043f */
[----:B------:R-:W-:Y:S05]  /*21f0*/  @P1 BRA `(.L_x_31) ;  /* 0x0000000000041947 */ /* 0x000fea0003800000 */
[----:B------:R-:W-:Y:S01]  /*2200*/  BPT.TRAP 0x1 ;  /* 0x000000040000795c */ /* 0x000fe20000300000 */
.L_x_31:
[----:B------:R-:W-:Y:S01]  /*2210*/  UIADD3 UR18, UR18, 0x1, URZ ;  /* 0x0000000112127890 */ /* 0x000fe2000fffe03f */
[C---:B------:R-:W-:Y:S01]  /*2220*/  ISETP.GT.AND P2, PT, R8.reuse, 0x1, PT ;  /* 0x000000010800780c */ /* 0x040fe20003f44270 */
[----:B------:R-:W-:Y:S02]  /*2230*/  VIADD R9, R9, 0x1 ;  /* 0x0000000109097836 */ /* 0x000fe40000000000 */
[----:B------:R-:W-:Y:S01]  /*2240*/  UISETP.NE.AND UP0, UPT, UR18, 0x12, UPT ;  /* 0x000000121200788c */ /* 0x000fe2000bf05270 */
[----:B------:R-:W-:Y:S02]  /*2250*/  VIADD R8, R8, 0xffffffff ;  /* 0xffffffff08087836 */ /* 0x000fe40000000000 */
[C---:B------:R-:W-:Y:S01]  /*2260*/  ISETP.NE.AND P1, PT, R9.reuse, 0x12, PT ;  /* 0x000000120900780c */ /* 0x040fe20003f25270 */
[----:B------:R-:W-:Y:S02]  /*2270*/  USEL UR8, URZ, 0x1, UP0 ;  /* 0x000000013f087887 */ /* 0x000fe40008000000 */
[----:B------:R-:W-:Y:S01]  /*2280*/  USEL UR18, UR18, URZ, UP0 ;  /* 0x0000003f12127287 */ /* 0x000fe20008000000 */
[----:B------:R-:W-:-:S03]  /*2290*/  SEL R9, R9, RZ, P1 ;  /* 0x000000ff09097207 */ /* 0x000fc60000800000 */
[----:B------:R-:W-:Y:S01]  /*22a0*/  LOP3.LUT R22, R22, UR8, RZ, 0x3c, !PT ;  /* 0x0000000816167c12 */ /* 0x000fe2000f8e3cff */
[----:B------:R-:W-:Y:S01]  /*22b0*/  UMOV UR8, 0x1 ;  /* 0x0000000100087882 */ /* 0x000fe20000000000 */
[----:B------:R-:W-:Y:S06]  /*22c0*/  @P2 BRA `(.L_x_32) ;  /* 0xfffffff800882947 */ /* 0x000fec000383ffff */
.L_x_24:
[----:B------:R-:W-:Y:S01]  /*22d0*/  UISETP.NE.AND UP0, UPT, UR6, URZ, UPT ;  /* 0x0000003f0600728c */ /* 0x000fe2000bf05270 */
[----:B01----:R-:W0:Y:S03]  /*22e0*/  LDC R8, c[0x0][0x28c] ;  /* 0x0000a300ff087b82 */ /* 0x003e260000000800 */
[----:B------:R-:W-:-:S06]  /*22f0*/  USEL UR6, URZ, 0x1, !UP0 ;  /* 0x000000013f067887 */ /* 0x000fcc000c000000 */
[----:B------:R-:W-:Y:S02]  /*2300*/  ISETP.NE.AND P1, PT, RZ, UR6, PT ;  /* 0x00000006ff007c0c */ /* 0x000fe4000bf25270 */
[----:B0-----:R-:W-:-:S11]  /*2310*/  ISETP.GE.AND P2, PT, R8, 0x1, PT ;  /* 0x000000010800780c */ /* 0x001fd60003f46270 */
[----:B------:R-:W-:Y:S05]  /*2320*/  @!P1 BRA `(.L_x_33) ;  /* 0x0000000000849947 */ /* 0x000fea0003800000 */
[----:B------:R-:W-:Y:S02]  /*2330*/  WARPGROUP.DEPBAR.LE gsb0, 0x0 ;  /* 0x00008000000079c5 */ /* 0x000fe40000010000 */
[----:B------:R-:W-:Y:S01]  /*2340*/  FADD R79, R24, R79 ;  /* 0x0000004f184f7221 */ /* 0x000fe20000000000 */
        /* <DEDUP_REMOVED lines=30> */
[----:B------:R-:W-:-:S07]  /*2530*/  FADD R14, R14, R55 ;  /* 0x000000370e0e7221 */ /* 0x000fce0000000000 */
.L_x_33:
[----:B------:R-:W-:Y:S02]  /*2540*/  WARPGROUP.DEPBAR.LE gsb0, 0x0 ;  /* 0x00008000000079c5 */ /* 0x000fe40000010000 */
[----:B------:R-:W-:Y:S05]  /*2550*/  @!P2 BRA `(.L_x_34) ;  /* 0x000000000050a947 */ /* 0x000fea0003800000 */
[----:B------:R-:W-:-:S13]  /*2560*/  ISETP.NE.AND P1, PT, R81, 0x3, PT ;  /* 0x000000035100780c */ /* 0x000fda0003f25270 */
[----:B------:R-:W-:Y:S05]  /*2570*/  @!P1 BRA `(.L_x_35) ;  /* 0x0000000000049947 */ /* 0x000fea0003800000 */
[----:B------:R-:W-:Y:S01]  /*2580*/  BPT.TRAP 0x1 ;  /* 0x000000040000795c */ /* 0x000fe20000300000 */
.L_x_35:
[----:B------:R-:W-:Y:S01]  /*2590*/  BSSY B0, `(.L_x_36) ;  /* 0x000000e000007945 */ /* 0x000fe20003800000 */
[----:B------:R-:W-:-:S03]  /*25a0*/  ISETP.GT.U32.AND P1, PT, R2, 0x1, PT ;  /* 0x000000010200780c */ /* 0x000fc60003f24070 */
[----:B------:R-:W-:Y:S10]  /*25b0*/  @!P0 BRA `(.L_x_37) ;  /* 0x00000000002c8947 */ /* 0x000ff40003800000 */
[----:B------:R-:W-:-:S04]  /*25c0*/  UISETP.LT.AND UP0, UPT, UR9, 0x1, UPT ;  /* 0x000000010900788c */ /* 0x000fc8000bf01270 */
[----:B------:R-:W-:-:S04]  /*25d0*/  USEL UR8, UR9, 0x1, UP0 ;  /* 0x0000000109087887 */ /* 0x000fc80008000000 */
[----:B------:R-:W-:-:S04]  /*25e0*/  UIADD3 UR8, UR5, UR9, -UR8 ;  /* 0x0000000905087290 */ /* 0x000fc8000fffe808 */
[----:B------:R-:W-:-:S04]  /*25f0*/  UIMAD.WIDE.U32 UR6, UR8, 0x38e38e39, URZ ;  /* 0x38e38e39080678a5 */ /* 0x000fc8000f8e003f */
[----:B------:R-:W-:-:S04]  /*2600*/  USHF.R.U32.HI UR6, URZ, 0x2, UR7 ;  /* 0x000000023f067899 */ /* 0x000fc80008011607 */
[----:B------:R-:W-:-:S04]  /*2610*/  UIMAD UR8, UR6, -0x12, UR8 ;  /* 0xffffffee060878a4 */ /* 0x000fc8000f8e0208 */
[----:B------:R-:W-:-:S04]  /*2620*/  ULEA UR8, UR8, UR10, 0x3 ;  /* 0x0000000a08087291 */ /* 0x000fc8000f8e183f */
[----:B------:R-:W-:-:S06]  /*2630*/  UIADD3 UR8, UR8, 0x90, URZ ;  /* 0x0000009008087890 */ /* 0x000fcc000fffe03f */
[----:B------:R-:W-:-:S05]  /*2640*/  IMAD.U32 R9, RZ, RZ, UR8 ;  /* 0x00000008ff097e24 */ /* 0x000fca000f8e00ff */
[----:B------:R-:W-:-:S04]  /*2650*/  PRMT R8, R6, 0x654, R9 ;  /* 0x0000065406087816 */ /* 0x000fc80000000009 */
[----:B------:R0:W-:Y:S03]  /*2660*/  SYNCS.ARRIVE.TRANS64.RED.A1T0 RZ, [R8+URZ], RZ ;  /* 0x000000ff08ff79a7 */ /* 0x0001e6000810043f */
.L_x_37:
[----:B------:R-:W-:Y:S05]  /*2670*/  BSYNC B0 ;  /* 0x0000000000007941 */ /* 0x000fea0003800000 */
.L_x_36:
[----:B------:R-:W-:Y:S05]  /*2680*/  @P1 BRA `(.L_x_34) ;  /* 0x0000000000041947 */ /* 0x000fea0003800000 */
[----:B------:R-:W-:Y:S01]  /*2690*/  BPT.TRAP 0x1 ;  /* 0x000000040000795c */ /* 0x000fe20000300000 */
.L_x_34:
[----:B------:R-:W1:Y:S01]  /*26a0*/  LDC R22, c[0x0][0x288] ;  /* 0x0000a200ff167b82 */ /* 0x000e620000000800 */
[--C-:B0-----:R-:W-:Y:S01]  /*26b0*/  SHF.R.U32.HI R8, RZ, 0x2, R0.reuse ;  /* 0x00000002ff087819 */ /* 0x101fe20000011600 */
[----:B------:R-:W-:Y:S01]  /*26c0*/  IMAD.SHL.U32 R27, R12, 0x40, RZ ;  /* 0x000000400c1b7824 */ /* 0x000fe200078e00ff */
[----:B------:R-:W-:Y:S01]  /*26d0*/  SHF.R.U32.HI R13, RZ, 0x7, R0 ;  /* 0x00000007ff0d7819 */ /* 0x000fe20000011600 */
[----:B------:R-:W-:Y:S01]  /*26e0*/  UIADD3 UR5, UR9, UR5, URZ ;  /* 0x0000000509057290 */ /* 0x000fe2000fffe03f */
[----:B------:R-:W-:Y:S01]  /*26f0*/  LOP3.LUT R9, R8, 0x7, RZ, 0xc0, !PT ;  /* 0x0000000708097812 */ /* 0x000fe200078ec0ff */
[C---:B------:R-:W-:Y:S01]  /*2700*/  IMAD.SHL.U32 R12, R0.reuse, 0x2, RZ ;  /* 0x00000002000c7824 */ /* 0x040fe200078e00ff */
[----:B------:R-:W-:Y:S01]  /*2710*/  LOP3.LUT R8, R13, 0x1, RZ, 0xc0, !PT ;  /* 0x000000010d087812 */ /* 0x000fe200078ec0ff */
[----:B------:R-:W-:Y:S01]  /*2720*/  UISETP.GT.U32.AND UP0, UPT, UR5, 0x11, UPT ;  /* 0x000000110500788c */ /* 0x000fe2000bf04070 */
[C---:B------:R-:W-:Y:S01]  /*2730*/  LOP3.LUT R13, R0.reuse, 0x3, RZ, 0xc0, !PT ;  /* 0x00000003000d7812 */ /* 0x040fe200078ec0ff */
[----:B------:R-:W-:Y:S01]  /*2740*/  ULDC UR12, c[0x0][0x284] ;  /* 0x0000a100000c7ab9 */ /* 0x000fe20000000800 */
[----:B------:R-:W-:Y:S01]  /*2750*/  LOP3.LUT R10, R0, 0x60, RZ, 0xc0, !PT ;  /* 0x00000060000a7812 */ /* 0x000fe200078ec0ff */
[----:B------:R-:W-:Y:S01]  /*2760*/  UISETP.LT.U32.AND UP0, UPT, UR9, 0x12, UP0 ;  /* 0x000000120900788c */ /* 0x000fe20008701070 */
[----:B------:R-:W-:Y:S01]  /*2770*/  SHF.R.S32.HI R30, RZ, 0x1f, R71 ;  /* 0x0000001fff1e7819 */ /* 0x000fe20000011447 */
[----:B------:R-:W-:Y:S01]  /*2780*/  UISETP.GE.U32.AND UP1, UPT, UR9, 0x12, UPT ;  /* 0x000000120900788c */ /* 0x000fe2000bf26070 */
[----:B------:R-:W-:Y:S01]  /*2790*/  SHF.R.U32.HI R10, RZ, 0x1, R10 ;  /* 0x00000001ff0a7819 */ /* 0x000fe2000001160a */
[----:B------:R-:W-:Y:S01]  /*27a0*/  ULDC.64 UR10, c[0x0][0x5d0] ;  /* 0x00017400000a7ab9 */ /* 0x000fe20000000a00 */
[----:B------:R-:W-:Y:S01]  /*27b0*/  LOP3.LUT R12, R27, 0x6, R12, 0xf8, !PT ;  /* 0x000000061b0c7812 */ /* 0x000fe200078ef80c */
[----:B------:R-:W-:Y:S01]  /*27c0*/  UIMAD.WIDE.U32 UR6, UR5, 0x38e38e39, URZ ;  /* 0x38e38e39050678a5 */ /* 0x000fe2000f8e003f */
[--C-:B------:R-:W-:Y:S01]  /*27d0*/  IADD3 R25, RZ, -R10, -R9.reuse ;  /* 0x8000000aff197210 */ /* 0x100fe20007ffe809 */
[----:B------:R-:W-:Y:S01]  /*27e0*/  USEL UR8, URZ, 0x1, !UP0 ;  /* 0x000000013f087887 */ /* 0x000fe2000c000000 */
[----:B------:R-:W-:Y:S01]  /*27f0*/  IMAD.SHL.U32 R24, R8, 0x40, RZ ;  /* 0x0000004008187824 */ /* 0x000fe200078e00ff */
[----:B------:R-:W-:Y:S01]  /*2800*/  USHF.R.U32.HI UR6, URZ, 0x2, UR7 ;  /* 0x000000023f067899 */ /* 0x000fe20008011607 */
[----:B------:R-:W-:Y:S01]  /*2810*/  IMAD.WIDE R28, R11, 0x80, RZ ;  /* 0x000000800b1c7825 */ /* 0x000fe200078e02ff */
[----:B-1----:R-:W-:Y:S01]  /*2820*/  ISETP.GE.AND P1, PT, R27, R22, PT ;  /* 0x000000161b00720c */ /* 0x002fe20003f26270 */
[----:B------:R-:W-:Y:S01]  /*2830*/  ULOP3.LUT UR4, UR4, UR8, URZ, 0x3c, !UPT ;  /* 0x0000000804047292 */ /* 0x000fe2000f8e3c3f */
[----:B------:R-:W-:Y:S01]  /*2840*/  LOP3.LUT R23, R24, 0x40, R9, 0xe2, !PT ;  /* 0x0000004018177812 */ /* 0x000fe200078ee209 */
[----:B------:R-:W-:Y:S01]  /*2850*/  IMAD R26, R13, -0x2, R22 ;  /* 0xfffffffe0d1a7824 */ /* 0x000fe200078e0216 */
[----:B------:R-:W-:Y:S01]  /*2860*/  SHF.R.S32.HI R13, RZ, 0x1f, R12 ;  /* 0x0000001fff0d7819 */ /* 0x000fe2000001140c */
[----:B------:R-:W-:Y:S01]  /*2870*/  IMAD.SHL.U32 R22, R11, 0x80, RZ ;  /* 0x000000800b167824 */ /* 0x000fe200078e00ff */
[----:B------:R-:W-:Y:S01]  /*2880*/  UIMAD UR5, UR6, -0x12, UR5 ;  /* 0xffffffee060578a4 */ /* 0x000fe2000f8e0205 */
[----:B------:R-:W-:Y:S01]  /*2890*/  IMAD R25, R8, -0x40, R25 ;  /* 0xffffffc008197824 */ /* 0x000fe200078e0219 */
[----:B------:R-:W-:Y:S01]  /*28a0*/  @UP1 ULOP3.LUT UR4, UR4, 0x1, UR6, 0x78, !UPT ;  /* 0x0000000104041892 */ /* 0x000fe2000f8e7806 */
[----:B------:R-:W-:Y:S01]  /*28b0*/  IMAD R8, R30, UR10, RZ ;  /* 0x0000000a1e087c24 */ /* 0x000fe2000f8e02ff */
[----:B------:R-:W-:Y:S01]  /*28c0*/  ISETP.GE.OR P1, PT, R22, UR12, P1 ;  /* 0x0000000c16007c0c */ /* 0x000fe20008f26670 */
[----:B------:R-:W-:Y:S01]  /*28d0*/  IMAD.IADD R26, R26, 0x1, -R27 ;  /* 0x000000011a1a7824 */ /* 0x000fe200078e0a1b */
[----:B------:R-:W-:Y:S01]  /*28e0*/  IADD3 R25, -R22, UR12, R25 ;  /* 0x0000000c16197c10 */ /* 0x000fe2000fffe119 */
[C---:B------:R-:W-:Y:S01]  /*28f0*/  IMAD R11, R71.reuse, UR11, R8 ;  /* 0x0000000b470b7c24 */ /* 0x040fe2000f8e0208 */
[----:B------:R-:W-:Y:S01]  /*2900*/  LOP3.LUT R31, R28, R23, R10, 0xfe, !PT ;  /* 0x000000171c1f7212 */ /* 0x000fe200078efe0a */
[----:B------:R-:W-:-:S04]  /*2910*/  IMAD.WIDE.U32 R8, R71, UR10, R12 ;  /* 0x0000000a47087c25 */ /* 0x000fc8000f8e000c */
[----:B------:R-:W-:Y:S02]  /*2920*/  IMAD.IADD R9, R9, 0x1, R11 ;  /* 0x0000000109097824 */ /* 0x000fe400078e020b */
[----:B------:R-:W-:Y:S02]  /*2930*/  IMAD.MOV.U32 R24, RZ, RZ, -0x1 ;  /* 0xffffffffff187424 */ /* 0x000fe400078e00ff */
[----:B------:R-:W-:Y:S05]  /*2940*/  @P1 BRA `(.L_x_38) ;  /* 0x0000002400941947 */ /* 0x000fea0003800000 */
[----:B------:R-:W0:Y:S01]  /*2950*/  LDC.64 R22, c[0x0][0x5c8] ;  /* 0x00017200ff167b82 */ /* 0x000e220000000a00 */
[----:B------:R-:W-:Y:S01]  /*2960*/  ULDC.64 UR6, c[0x0][0x5c0] ;  /* 0x0001700000067ab9 */ /* 0x000fe20000000a00 */
[----:B------:R-:W-:Y:S01]  /*2970*/  BSSY B0, `(.L_x_38) ;  /* 0x0000262000007945 */ /* 0x000fe20003800000 */
[-C--:B0-----:R-:W-:Y:S02]  /*2980*/  IMAD R10, R29, R22.reuse, RZ ;  /* 0x000000161d0a7224 */ /* 0x081fe400078e02ff */
[----:B------:R-:W-:-:S04]  /*2990*/  IMAD.WIDE.U32 R8, R31, R22, R8 ;  /* 0x000000161f087225 */ /* 0x000fc800078e0008 */
[----:B------:R-:W-:Y:S01]  /*29a0*/  IMAD R11, R31, R23, R10 ;  /* 0x000000171f0b7224 */ /* 0x000fe200078e020a */
[----:B------:R-:W-:Y:S02]  /*29b0*/  LEA R10, P1, R22, R8, 0x3 ;  /* 0x00000008160a7211 */ /* 0x000fe400078218ff */
[----:B------:R-:W-:Y:S01]  /*29c0*/  IADD3 R8, P2, R8, UR6, RZ ;  /* 0x0000000608087c10 */ /* 0x000fe2000ff5e0ff */
[----:B------:R-:W-:Y:S01]  /*29d0*/  IMAD.IADD R9, R9, 0x1, R11 ;  /* 0x0000000109097824 */ /* 0x000fe200078e020b */
[----:B------:R-:W-:-:S04]  /*29e0*/  IADD3 R10, P3, R10, UR6, RZ ;  /* 0x000000060a0a7c10 */ /* 0x000fc8000ff7e0ff */
[----:B------:R-:W-:Y:S02]  /*29f0*/  LEA.HI.X R11, R22, R9, R23, 0x3, P1 ;  /* 0x00000009160b7211 */ /* 0x000fe400008f1c17 */
[----:B---3-5:R-:W-:Y:S02]  /*2a00*/  FSETP.NEU.AND P1, PT, R7, RZ, PT ;  /* 0x000000ff0700720b */ /* 0x028fe40003f2d000 */
[----:B------:R-:W-:Y:S02]  /*2a10*/  IADD3.X R9, R9, UR7, RZ, P2, !PT ;  /* 0x0000000709097c10 */ /* 0x000fe400097fe4ff */
[----:B------:R-:W-:-:S09]  /*2a20*/  IADD3.X R11, R11, UR7, RZ, P3, !PT ;  /* 0x000000070b0b7c10 */ /* 0x000fd20009ffe4ff */
[----:B------:R-:W-:Y:S05]  /*2a30*/  @!P1 BRA `(.L_x_39) ;  /* 0x0000001c00149947 */ /* 0x000fea0003800000 */
[----:B------:R-:W-:Y:S01]  /*2a40*/  ULDC.64 UR6, c[0x0][0x5b8] ;  /* 0x00016e0000067ab9 */ /* 0x000fe20000000a00 */
[----:B------:R-:W-:Y:S01]  /*2a50*/  ISETP.GE.AND P2, PT, R26, 0x1, PT ;  /* 0x000000011a00780c */ /* 0x000fe20003f46270 */
[----:B------:R-:W-:Y:S01]  /*2a60*/  IMAD R30, R30, UR6, RZ ;  /* 0x000000061e1e7c24 */ /* 0x000fe2000f8e02ff */
[----:B------:R-:W-:Y:S01]  /*2a70*/  ULDC.64 UR10, c[0x0][0x5a8] ;  /* 0x00016a00000a7ab9 */ /* 0x000fe20000000a00 */
[----:B------:R-:W-:Y:S01]  /*2a80*/  IMAD.WIDE.U32 R22, R71, UR6, R12 ;  /* 0x0000000647167c25 */ /* 0x000fe2000f8e000c */
[----:B------:R-:W-:Y:S01]  /*2a90*/  ISETP.LT.OR P5, PT, R25, 0x1, !P2 ;  /* 0x000000011900780c */ /* 0x000fe200057a1670 */
[----:B------:R-:W-:Y:S02]  /*2aa0*/  BSSY B1, `(.L_x_40) ;  /* 0x000000c000017945 */ /* 0x000fe40003800000 */
[----:B------:R-:W-:Y:S01]  /*2ab0*/  IMAD R71, R71, UR7, R30 ;  /* 0x0000000747477c24 */ /* 0x000fe2000f8e021e */
[----:B------:R-:W-:Y:S02]  /*2ac0*/  ULDC.64 UR6, c[0x0][0x5b0] ;  /* 0x00016c0000067ab9 */ /* 0x000fe40000000a00 */
[----:B------:R-:W-:-:S02]  /*2ad0*/  IMAD R27, R29, UR6, RZ ;  /* 0x000000061d1b7c24 */ /* 0x000fc4000f8e02ff */
[----:B------:R-:W-:Y:S02]  /*2ae0*/  IMAD.IADD R23, R23, 0x1, R71 ;  /* 0x0000000117177824 */ /* 0x000fe400078e0247 */
[C---:B------:R-:W-:Y:S02]  /*2af0*/  IMAD R27, R31.reuse, UR7, R27 ;  /* 0x000000071f1b7c24 */ /* 0x040fe4000f8e021b */
[----:B------:R-:W-:-:S03]  /*2b00*/  IMAD.WIDE.U32 R12, R31, UR6, R22 ;  /* 0x000000061f0c7c25 */ /* 0x000fc6000f8e0016 */
[----:B------:R-:W-:-:S04]  /*2b10*/  IADD3 R12, P1, R12, UR10, RZ ;  /* 0x0000000a0c0c7c10 */ /* 0x000fc8000ff3e0ff */
[--C-:B------:R-:W-:Y:S02]  /*2b20*/  IADD3.X R13, R13, UR11, R27.reuse, P1, !PT ;  /* 0x0000000b0d0d7c10 */ /* 0x100fe40008ffe41b */
[----:B------:R-:W-:Y:S01]  /*2b30*/  PRMT R27, RZ, 0x7610, R27 ;  /* 0x00007610ff1b7816 */ /* 0x000fe2000000001b */
[----:B------:R-:W-:Y:S06]  /*2b40*/  @P5 BRA `(.L_x_41) ;  /* 0x0000000000045947 */ /* 0x000fec0003800000 */
[----:B------:R0:W5:Y:S02]  /*2b50*/  LDG.E.U8 R27, desc[UR16][R12.64] ;  /* 0x000000100c1b7981 */ /* 0x000164000c1e1100 */
.L_x_41:
[----:B------:R-:W-:Y:S05]  /*2b60*/  BSYNC B1 ;  /* 0x0000000000017941 */ /* 0x000fea0003800000 */
.L_x_40:
[----:B-----5:R-:W-:Y:S01]  /*2b70*/  LOP3.LUT R27, R27, 0xff, RZ, 0xc0, !PT ;  /* 0x000000ff1b1b7812 */ /* 0x020fe200078ec0ff */
[----:B------:R-:W-:Y:S01]  /*2b80*/  BSSY B1, `(.L_x_42) ;  /* 0x000000c000017945 */ /* 0x000fe20003800000 */
[----:B------:R-:W-:Y:S02]  /*2b90*/  ISETP.GE.AND P1, PT, R26, 0x2, PT ;  /* 0x000000021a00780c */ /* 0x000fe40003f26270 */
[----:B------:R-:W-:Y:S02]  /*2ba0*/  F2FP.F16.E4M3.UNPACK_B R27, R27 ;  /* 0x0000001bff1b723e */ /* 0x000fe400020006ff */
[----:B------:R-:W-:-:S03]  /*2bb0*/  ISETP.LT.OR P3, PT, R25, 0x1, !P1 ;  /* 0x000000011900780c */ /* 0x000fc60004f61670 */
[----:B------:R-:W-:Y:S01]  /*2bc0*/  HADD2.F32 R30, -RZ, R27.H0_H0 ;  /* 0x2000001bff1e7230 */ /* 0x000fe20000004100 */
[----:B------:R-:W-:-:S04]  /*2bd0*/  PRMT R27, RZ, 0x7610, R27 ;  /* 0x00007610ff1b7816 */ /* 0x000fc8000000001b */
[----:B------:R-:W-:-:S04]  /*2be0*/  FMUL R30, R30, R7 ;  /* 0x000000071e1e7220 */ /* 0x000fc80000400000 */
[----:B--2---:R-:W-:-:S05]  /*2bf0*/  FFMA R30, R79, R3, R30 ;  /* 0x000000034f1e7223 */ /* 0x004fca000000001e */
[----:B------:R-:W-:-:S05]  /*2c00*/  F2FP.SATFINITE.E4M3.F32.PACK_AB_MERGE_C R33, RZ, R30, RZ ;  /* 0x0000001eff21723e */ /* 0x000fca00048070ff */
[----:B------:R1:W-:Y:S01]  /*2c10*/  @!P5 STG.E.U8 desc[UR16][R8.64], R33 ;  /* 0x000000210800d986 */ /* 0x0003e2000c101110 */
[----:B------:R-:W-:Y:S05]  /*2c20*/  @P3 BRA `(.L_x_43) ;  /* 0x0000000000043947 */ /* 0x000fea0003800000 */
[----:B------:R2:W5:Y:S02]  /*2c30*/  LDG.E.U8 R27, desc[UR16][R12.64+0x1] ;  /* 0x000001100c1b7981 */ /* 0x000564000c1e1100 */
.L_x_43:
[----:B------:R-:W-:Y:S05]  /*2c40*/  BSYNC B1 ;  /* 0x0000000000017941 */ /* 0x000fea0003800000 */
.L_x_42:
[----:B-----5:R-:W-:Y:S01]  /*2c50*/  LOP3.LUT R27, R27, 0xff, RZ, 0xc0, !PT ;  /* 0x000000ff1b1b7812 */ /* 0x020fe200078ec0ff */
[----:B------:R-:W-:Y:S01]  /*2c60*/  BSSY B1, `(.L_x_44) ;  /* 0x0000012000017945 */ /* 0x000fe20003800000 */
[----:B------:R-:W-:Y:S02]  /*2c70*/  IADD3 R31, P5, R31, 0x8, RZ ;  /* 0x000000081f1f7810 */ /* 0x000fe40007fbe0ff */
[----:B------:R-:W-:Y:S02]  /*2c80*/  F2FP.F16.E4M3.UNPACK_B R27, R27 ;  /* 0x0000001bff1b723e */ /* 0x000fe400020006ff */
[----:B------:R-:W-:Y:S01]  /*2c90*/  ISETP.LT.OR P2, PT, R25, 0x9, !P2 ;  /* 0x000000091900780c */ /* 0x000fe20005741670 */
[----:B------:R-:W-:Y:S02]  /*2ca0*/  IMAD.X R29, RZ, RZ, R29, P5 ;  /* 0x000000ffff1d7224 */ /* 0x000fe400028e061d */
[----:B------:R-:W-:Y:S02]  /*2cb0*/  HADD2.F32 R28, -RZ, R27.H0_H0 ;  /* 0x2000001bff1c7230 */ /* 0x000fe40000004100 */
[----:B------:R-:W-:-:S04]  /*2cc0*/  IMAD.WIDE.U32 R22, R31, UR6, R22 ;  /* 0x000000061f167c25 */ /* 0x000fc8000f8e0016 */
[----:B------:R-:W-:Y:S01]  /*2cd0*/  FMUL R27, R28, R7 ;  /* 0x000000071c1b7220 */ /* 0x000fe20000400000 */
[----:B------:R-:W-:Y:S01]  /*2ce0*/  IMAD R28, R29, UR6, RZ ;  /* 0x000000061d1c7c24 */ /* 0x000fe2000f8e02ff */
[----:B------:R-:W-:Y:S02]  /*2cf0*/  IADD3 R22, P5, R22, UR10, RZ ;  /* 0x0000000a16167c10 */ /* 0x000fe4000ffbe0ff */
[----:B------:R-:W-:Y:S01]  /*2d00*/  FFMA R27, R80, R3, R27 ;  /* 0x00000003501b7223 */ /* 0x000fe2000000001b */
[----:B------:R-:W-:-:S04]  /*2d10*/  IMAD R31, R31, UR7, R28 ;  /* 0x000000071f1f7c24 */ /* 0x000fc8000f8e021c */
[----:B------:R-:W-:Y:S02]  /*2d20*/  F2FP.SATFINITE.E4M3.F32.PACK_AB_MERGE_C R29, RZ, R27, RZ ;  /* 0x0000001bff1d723e */ /* 0x000fe400048070ff */
[----:B------:R-:W-:Y:S02]  /*2d30*/  IADD3.X R23, R23, UR11, R31, P5, !PT ;  /* 0x0000000b17177c10 */ /* 0x000fe4000affe41f */
[----:B------:R-:W-:Y:S01]  /*2d40*/  PRMT R27, RZ, 0x7610, R27 ;  /* 0x00007610ff1b7816 */ /* 0x000fe2000000001b */
[----:B------:R3:W-:Y:S01]  /*2d50*/  @!P3 STG.E.U8 desc[UR16][R8.64+0x1], R29 ;  /* 0x0000011d0800b986 */ /* 0x0007e2000c101110 */
[----:B------:R-:W-:Y:S05]  /*2d60*/  @P2 BRA `(.L_x_45) ;  /* 0x0000000000042947 */ /* 0x000fea0003800000 */
[----:B------:R4:W5:Y:S02]  /*2d70*/  LDG.E.U8 R27, desc[UR16][R22.64] ;  /* 0x00000010161b7981 */ /* 0x000964000c1e1100 */
.L_x_45:
[----:B------:R-:W-:Y:S05]  /*2d80*/  BSYNC B1 ;  /* 0x0000000000017941 */ /* 0x000fea0003800000 */
.L_x_44:
[----:B-----5:R-:W-:Y:S01]  /*2d90*/  LOP3.LUT R27, R27, 0xff, RZ, 0xc0, !PT ;  /* 0x000000ff1b1b7812 */ /* 0x020fe200078ec0ff */
[----:B------:R-:W-:Y:S01]  /*2da0*/  BSSY B1, `(.L_x_46) ;  /* 0x000000b000017945 */ /* 0x000fe20003800000 */
[----:B------:R-:W-:Y:S02]  /*2db0*/  ISETP.LT.OR P1, PT, R25, 0x9, !P1 ;  /* 0x000000091900780c */ /* 0x000fe40004f21670 */
[----:B------:R-:W-:-:S05]  /*2dc0*/  F2FP.F16.E4M3.UNPACK_B R27, R27 ;  /* 0x0000001bff1b723e */ /* 0x000fca00020006ff */
[----:B------:R-:W-:Y:S01]  /*2dd0*/  HADD2.F32 R28, -RZ, R27.H0_H0 ;  /* 0x2000001bff1c7230 */ /* 0x000fe20000004100 */
[----:B------:R-:W-:-:S04]  /*2de0*/  PRMT R27, RZ, 0x7610, R27 ;  /* 0x00007610ff1b7816 */ /* 0x000fc8000000001b */
[----:B------:R-:W-:-:S04]  /*2df0*/  FMUL R28, R28, R7 ;  /* 0x000000071c1c7220 */ /* 0x000fc80000400000 */
[----:B------:R-:W-:-:S05]  /*2e00*/  FFMA R28, R77, R3, R28 ;  /* 0x000000034d1c7223 */ /* 0x000fca000000001c */
[----:B---3--:R-:W-:-:S05]  /*2e10*/  F2FP.SATFINITE.E4M3.F32.PACK_AB_MERGE_C R29, RZ, R28, RZ ;  /* 0x0000001cff1d723e */ /* 0x008fca00048070ff */
[----:B------:R3:W-:Y:S01]  /*2e20*/  @!P2 STG.E.U8 desc[UR16][R10.64], R29 ;  /* 0x0000001d0a00a986 */ /* 0x0007e2000c101110 */
[----:B------:R-:W-:Y:S05]  /*2e30*/  @P1 BRA `(.L_x_47) ;  /* 0x0000000000041947 */ /* 0x000fea0003800000 */
[----:B------:R0:W5:Y:S02]  /*2e40*/  LDG.E.U8 R27, desc[UR16][R22.64+0x1] ;  /* 0x00000110161b7981 */ /* 0x000164000c1e1100 */
.L_x_47:
[----:B------:R-:W-:Y:S05]  /*2e50*/  BSYNC B1 ;  /* 0x0000000000017941 */ /* 0x000fea0003800000 */
.L_x_46:
[----:B-----5:R-:W-:Y:S01]  /*2e60*/  LOP3.LUT R27, R27, 0xff, RZ, 0xc0, !PT ;  /* 0x000000ff1b1b7812 */ /* 0x020fe200078ec0ff */
[----:B------:R-:W-:Y:S01]  /*2e70*/  BSSY B1, `(.L_x_48) ;  /* 0x000000c000017945 */ /* 0x000fe20003800000 */
[----:B------:R-:W-:Y:S02]  /*2e80*/  ISETP.GE.AND P2, PT, R26, 0x9, PT ;  /* 0x000000091a00780c */ /* 0x000fe40003f46270 */
[----:B------:R-:W-:Y:S02]  /*2e90*/  F2FP.F16.E4M3.UNPACK_B R27, R27 ;  /* 0x0000001bff1b723e */ /* 0x000fe400020006ff */
[----:B------:R-:W-:-:S03]  /*2ea0*/  ISETP.LT.OR P3, PT, R25, 0x1, !P2 ;  /* 0x000000011900780c */ /* 0x000fc60005761670 */
[----:B------:R-:W-:-:S05]  /*2eb0*/  HADD2.F32 R28, -RZ, R27.H0_H0 ;  /* 0x2000001bff1c7230 */ /* 0x000fca0000004100 */
[----:B------:R-:W-:-:S04]  /*2ec0*/  FMUL R27, R28, R7 ;  /* 0x000000071c1b7220 */ /* 0x000fc80000400000 */
[----:B------:R-:W-:-:S05]  /*2ed0*/  FFMA R27, R78, R3, R27 ;  /* 0x000000034e1b7223 */ /* 0x000fca000000001b */
[----:B---3--:R-:W-:Y:S02]  /*2ee0*/  F2FP.SATFINITE.E4M3.F32.PACK_AB_MERGE_C R29, RZ, R27, RZ ;  /* 0x0000001bff1d723e */ /* 0x008fe400048070ff */
[----:B------:R-:W-:-:S03]  /*2ef0*/  PRMT R27, RZ, 0x7610, R27 ;  /* 0x00007610ff1b7816 */ /* 0x000fc6000000001b */
[----:B------:R3:W-:Y:S01]  /*2f00*/  @!P1 STG.E.U8 desc[UR16][R10.64+0x1], R29 ;  /* 0x0000011d0a009986 */ /* 0x0007e2000c101110 */
[----:B------:R-:W-:Y:S05]  /*2f10*/  @P3 BRA `(.L_x_49) ;  /* 0x0000000000043947 */ /* 0x000fea0003800000 */
[----:B------:R0:W5:Y:S02]  /*2f20*/  LDG.E.U8 R27, desc[UR16][R12.64+0x8] ;  /* 0x000008100c1b7981 */ /* 0x000164000c1e1100 */
.L_x_49:
[----:B------:R-:W-:Y:S05]  /*2f30*/  BSYNC B1 ;  /* 0x0000000000017941 */ /* 0x000fea0003800000 */
.L_x_48:
        /* <DEDUP_REMOVED lines=13> */
.L_x_51:
[----:B------:R-:W-:Y:S05]  /*3010*/  BSYNC B1 ;  /* 0x0000000000017941 */ /* 0x000fea0003800000 */
.L_x_50:
[----:B-----5:R-:W-:Y:S01]  /*3020*/  LOP3.LUT R27, R27, 0xff, RZ, 0xc0, !PT ;  /* 0x000000ff1b1b7812 */ /* 0x020fe200078ec0ff */
[----:B------:R-:W-:Y:S01]  /*3030*/  BSSY B1, `(.L_x_52) ;  /* 0x000000b000017945 */ /* 0x000fe20003800000 */
[----:B------:R-:W-:Y:S02]  /*3040*/  ISETP.LT.OR P2, PT, R25, 0x9, !P2 ;  /* 0x000000091900780c */ /* 0x000fe40005741670 */
[----:B------:R-:W-:-:S05]  /*3050*/  F2FP.F16.E4M3.UNPACK_B R27, R27 ;  /* 0x0000001bff1b723e */ /* 0x000fca00020006ff */
        /* <DEDUP_REMOVED lines=8> */
.L_x_53:
[----:B------:R-:W-:Y:S05]  /*30e0*/  BSYNC B1 ;  /* 0x0000000000017941 */ /* 0x000fea0003800000 */
.L_x_52:
        /* <DEDUP_REMOVED lines=12> */
.L_x_55:
[----:B------:R-:W-:Y:S05]  /*31b0*/  BSYNC B1 ;  /* 0x0000000000017941 */ /* 0x000fea0003800000 */
.L_x_54:
        /* <DEDUP_REMOVED lines=13> */
.L_x_57:
[----:B------:R-:W-:Y:S05]  /*3290*/  BSYNC B1 ;  /* 0x0000000000017941 */ /* 0x000fea0003800000 */
.L_x_56:
        /* <DEDUP_REMOVED lines=13> */
.L_x_59:
[----:B------:R-:W-:Y:S05]  /*3370*/  BSYNC B1 ;  /* 0x0000000000017941 */ /* 0x000fea0003800000 */
.L_x_58:
        /* <DEDUP_REMOVED lines=12> */
.L_x_61:
[----:B------:R-:W-:Y:S05]  /*3440*/  BSYNC B1 ;  /* 0x0000000000017941 */ /* 0x000fea0003800000 */
.L_x_60:
        /* <DEDUP_REMOVED lines=12> */
.L_x_63:
[----:B------:R-:W-:Y:S05]  /*3510*/  BSYNC B1 ;  /* 0x0000000000017941 */ /* 0x000fea0003800000 */
.L_x_62:
        /* <DEDUP_REMOVED lines=13> */
.L_x_65:
[----:B------:R-:W-:Y:S05]  /*35f0*/  BSYNC B1 ;  /* 0x0000000000017941 */ /* 0x000fea0003800000 */
.L_x_64:
        /* <DEDUP_REMOVED lines=13> */
.L_x_67:
[----:B------:R-:W-:Y:S05]  /*36d0*/  BSYNC B1 ;  /* 0x0000000000017941 */ /* 0x000fea0003800000 */
.L_x_66:
        /* <DEDUP_REMOVED lines=12> */
.L_x_69:
[----:B------:R-:W-:Y:S05]  /*37a0*/  BSYNC B1 ;  /* 0x0000000000017941 */ /* 0x000fea0003800000 */
.L_x_68:
        /* <DEDUP_REMOVED lines=12> */
.L_x_71:
[----:B------:R-:W-:Y:S05]  /*3870*/  BSYNC B1 ;  /* 0x0000000000017941 */ /* 0x000fea0003800000 */
.L_x_70:
        /* <DEDUP_REMOVED lines=13> */
.L_x_73:
[----:B------:R-:W-:Y:S05]  /*3950*/  BSYNC B1 ;  /* 0x0000000000017941 */ /* 0x000fea0003800000 */
.L_x_72:
        /* <DEDUP_REMOVED lines=13> */
.L_x_75:
[----:B------:R-:W-:Y:S05]  /*3a30*/  BSYNC B1 ;  /* 0x0000000000017941 */ /* 0x000fea0003800000 */
.L_x_74:
        /* <DEDUP_REMOVED lines=12> */
.L_x_77:
[----:B------:R-:W-:Y:S05]  /*3b00*/  BSYNC B1 ;  /* 0x0000000000017941 */ /* 0x000fea0003800000 */
.L_x_76:
        /* <DEDUP_REMOVED lines=12> */
.L_x_79:
[----:B------:R-:W-:Y:S05]  /*3bd0*/  BSYNC B1 ;  /* 0x0000000000017941 */ /* 0x000fea0003800000 */
.L_x_78:
        /* <DEDUP_REMOVED lines=13> */
.L_x_81:
[----:B------:R-:W-:Y:S05]  /*3cb0*/  BSYNC B1 ;  /* 0x0000000000017941 */ /* 0x000fea0003800000 */
.L_x_80:
        /* <DEDUP_REMOVED lines=13> */
.L_x_83:
[----:B------:R-:W-:Y:S05]  /*3d90*/  BSYNC B1 ;  /* 0x0000000000017941 */ /* 0x000fea0003800000 */
.L_x_82:
        /* <DEDUP_REMOVED lines=12> */
.L_x_85:
[----:B------:R-:W-:Y:S05]  /*3e60*/  BSYNC B1 ;  /* 0x0000000000017941 */ /* 0x000fea0003800000 */
.L_x_84:
        /* <DEDUP_REMOVED lines=12> */
.L_x_87:
[----:B------:R-:W-:Y:S05]  /*3f30*/  BSYNC B1 ;  /* 0x0000000000017941 */ /* 0x000fea0003800000 */
.L_x_86:
        /* <DEDUP_REMOVED lines=13> */
.L_x_89:
[----:B------:R-:W-:Y:S05]  /*4010*/  BSYNC B1 ;  /* 0x0000000000017941 */ /* 0x000fea0003800000 */
.L_x_88:
[----:B-----5:R-:W-:Y:S01]  /*4020*/  LOP3.LUT R27, R27, 0xff, RZ, 0xc0, !PT ;  /* 0x000000ff1b1b7812 */ /* 0x020fe200078ec0ff */
[----:B------:R-:W-:Y:S01]  /*4030*/  BSSY B1, `(.L_x_90) ;  /* 0x000000c000017945 */ /* 0x000fe20003800000 */
[----:B------:R-:W-:Y:S02]  /*4040*/  ISETP.GE.AND P1, PT, R26, 0x32, PT ;  /* 0x000000321a00780c */ /* 0x000fe40003f26270 */
[----:B------:R-:W-:Y:S02]  /*4050*/  F2FP.F16.E4M3.UNPACK_B R27, R27 ;  /* 0x0000001bff1b723e */ /* 0x000fe400020006ff */
[----:B------:R-:W-:-:S03]  /*4060*/  ISETP.LT.OR P5, PT, R25, 0x1, !P1 ;  /* 0x000000011900780c */ /* 0x000fc60004fa1670 */
[----:B------:R-:W-:-:S05]  /*4070*/  HADD2.F32 R28, -RZ, R27.H0_H0 ;  /* 0x2000001bff1c7230 */ /* 0x000fca0000004100 */
[----:B------:R-:W-:-:S04]  /*4080*/  FMUL R28, R28, R7 ;  /* 0x000000071c1c7220 */ /* 0x000fc80000400000 */
[----:B------:R-:W-:Y:S01]  /*4090*/  FFMA R28, R21, R3, R28 ;  /* 0x00000003151c7223 */ /* 0x000fe2000000001c */
[----:B------:R-:W-:-:S04]  /*40a0*/  PRMT R21, RZ, 0x7610, R21 ;  /* 0x00007610ff157816 */ /* 0x000fc80000000015 */
[----:B------:R-:W-:-:S05]  /*40b0*/  F2FP.SATFINITE.E4M3.F32.PACK_AB_MERGE_C R27, RZ, R28, RZ ;  /* 0x0000001cff1b723e */ /* 0x000fca00048070ff */
[----:B------:R0:W-:Y:S01]  /*40c0*/  @!P3 STG.E.U8 desc[UR16][R8.64+0x30], R27 ;  /* 0x0000301b0800b986 */ /* 0x0001e2000c101110 */
[----:B------:R-:W-:Y:S05]  /*40d0*/  @P5 BRA `(.L_x_91) ;  /* 0x0000000000045947 */ /* 0x000fea0003800000 */
[----:B------:R0:W5:Y:S02]  /*40e0*/  LDG.E.U8 R21, desc[UR16][R12.64+0x31] ;  /* 0x000031100c157981 */ /* 0x000164000c1e1100 */
.L_x_91:
[----:B------:R-:W-:Y:S05]  /*40f0*/  BSYNC B1 ;  /* 0x0000000000017941 */ /* 0x000fea0003800000 */
.L_x_90:
[----:B-----5:R-:W-:Y:S01]  /*4100*/  LOP3.LUT R21, R21, 0xff, RZ, 0xc0, !PT ;  /* 0x000000ff15157812 */ /* 0x020fe200078ec0ff */
[----:B------:R-:W-:Y:S01]  /*4110*/  BSSY B1, `(.L_x_92) ;  /* 0x000000b000017945 */ /* 0x000fe20003800000 */
[----:B------:R-:W-:Y:S02]  /*4120*/  ISETP.LT.OR P2, PT, R25, 0x9, !P2 ;  /* 0x000000091900780c */ /* 0x000fe40005741670 */
[----:B------:R-:W-:-:S05]  /*4130*/  F2FP.F16.E4M3.UNPACK_B R21, R21 ;  /* 0x00000015ff15723e */ /* 0x000fca00020006ff */
        /* <DEDUP_REMOVED lines=8> */
.L_x_93:
[----:B------:R-:W-:Y:S05]  /*41c0*/  BSYNC B1 ;  /* 0x0000000000017941 */ /* 0x000fea0003800000 */
.L_x_92:
        /* <DEDUP_REMOVED lines=8> */
[----:B0-----:R-:W-:-:S05]  /*4250*/  F2FP.SATFINITE.E4M3.F32.PACK_AB_MERGE_C R21, RZ, R20, RZ ;  /* 0x00000014ff15723e */ /* 0x001fca00048070ff */
[----:B------:R0:W-:Y:S01]  /*4260*/  @!P2 STG.E.U8 desc[UR16][R10.64+0x30], R21 ;  /* 0x000030150a00a986 */ /* 0x0001e2000c101110 */
[----:B------:R-:W-:Y:S05]  /*4270*/  @P1 BRA `(.L_x_95) ;  /* 0x0000000000041947 */ /* 0x000fea0003800000 */
[----:B------:R0:W5:Y:S02]  /*4280*/  LDG.E.U8 R19, desc[UR16][R22.64+0x31] ;  /* 0x0000311016137981 */ /* 0x000164000c1e1100 */
.L_x_95:
[----:B------:R-:W-:Y:S05]  /*4290*/  BSYNC B1 ;  /* 0x0000000000017941 */ /* 0x000fea0003800000 */
.L_x_94:
        /* <DEDUP_REMOVED lines=13> */
.L_x_97:
[----:B------:R-:W-:Y:S05]  /*4370*/  BSYNC B1 ;  /* 0x0000000000017941 */ /* 0x000fea0003800000 */
.L_x_96:
        /* <DEDUP_REMOVED lines=13> */
.L_x_99:
[----:B------:R-:W-:Y:S05]  /*4450*/  BSYNC B1 ;  /* 0x0000000000017941 */ /* 0x000fea0003800000 */
.L_x_98:
[----:B-----5:R-:W-:Y:S01]  /*4460*/  LOP3.LUT R17, R17, 0xff, RZ, 0xc0, !PT ;  /* 0x000000ff11117812 */ /* 0x020fe200078ec0ff */
[----:B------:R-:W-:Y:S01]  /*4470*/  BSSY B1, `(.L_x_100) ;  /* 0x000000b000017945 */ /* 0x000fe20003800000 */
[----:B------:R-:W-:Y:S02]  /*4480*/  ISETP.LT.OR P2, PT, R25, 0x9, !P2 ;  /* 0x000000091900780c */ /* 0x000fe40005741670 */
[----:B------:R-:W-:-:S05]  /*4490*/  F2FP.F16.E4M3.UNPACK_B R17, R17 ;  /* 0x00000011ff11723e */ /* 0x000fca00020006ff */
[----:B0-2---:R-:W-:-:S05]  /*44a0*/  HADD2.F32 R12, -RZ, R17.H0_H0 ;  /* 0x20000011ff0c7230 */ /* 0x005fca0000004100 */
[----:B------:R-:W-:Y:S01]  /*44b0*/  FMUL R13, R12, R7 ;  /* 0x000000070c0d7220 */ /* 0x000fe20000400000 */
[----:B------:R-:W-:-:S03]  /*44c0*/  PRMT R12, RZ, 0x7610, R12 ;  /* 0x00007610ff0c7816 */ /* 0x000fc6000000000c */
[----:B------:R-:W-:-:S05]  /*44d0*/  FFMA R13, R16, R3, R13 ;  /* 0x00000003100d7223 */ /* 0x000fca000000000d */
[----:B------:R-:W-:-:S05]  /*44e0*/  F2FP.SATFINITE.E4M3.F32.PACK_AB_MERGE_C R13, RZ, R13, RZ ;  /* 0x0000000dff0d723e */ /* 0x000fca00048070ff */
[----:B------:R0:W-:Y:S01]  /*44f0*/  @!P5 STG.E.U8 desc[UR16][R8.64+0x39], R13 ;  /* 0x0000390d0800d986 */ /* 0x0001e2000c101110 */
[----:B------:R-:W-:Y:S05]  /*4500*/  @P2 BRA `(.L_x_101) ;  /* 0x0000000000042947 */ /* 0x000fea0003800000 */
[----:B------:R2:W5:Y:S02]  /*4510*/  LDG.E.U8 R12, desc[UR16][R22.64+0x38] ;  /* 0x00003810160c7981 */ /* 0x000564000c1e1100 */
.L_x_101:
[----:B------:R-:W-:Y:S05]  /*4520*/  BSYNC B1 ;  /* 0x0000000000017941 */ /* 0x000fea0003800000 */
.L_x_100:
[----:B-----5:R-:W-:Y:S01]  /*4530*/  LOP3.LUT R12, R12, 0xff, RZ, 0xc0, !PT ;  /* 0x000000ff0c0c7812 */ /* 0x020fe200078ec0ff */
[----:B------:R-:W-:Y:S01]  /*4540*/  BSSY B1, `(.L_x_102) ;  /* 0x000000b000017945 */ /* 0x000fe20003800000 */
[----:B------:R-:W-:Y:S02]  /*4550*/  ISETP.LT.OR P1, PT, R25, 0x9, !P1 ;  /* 0x000000091900780c */ /* 0x000fe40004f21670 */
[----:B------:R-:W-:Y:S02]  /*4560*/  F2FP.F16.E4M3.UNPACK_B R12, R12 ;  /* 0x0000000cff0c723e */ /* 0x000fe400020006ff */
[----:B01----:R-:W-:-:S03]  /*4570*/  PRMT R8, RZ, 0x7610, R8 ;  /* 0x00007610ff087816 */ /* 0x003fc60000000008 */
[----:B------:R-:W-:-:S05]  /*4580*/  HADD2.F32 R12, -RZ, R12.H0_H0 ;  /* 0x2000000cff0c7230 */ /* 0x000fca0000004100 */
[----:B------:R-:W-:-:S04]  /*4590*/  FMUL R12, R12, R7 ;  /* 0x000000070c0c7220 */ /* 0x000fc80000400000 */
[----:B------:R-:W-:-:S05]  /*45a0*/  FFMA R12, R15, R3, R12 ;  /* 0x000000030f0c7223 */ /* 0x000fca000000000c */
[----:B------:R-:W-:-:S05]  /*45b0*/  F2FP.SATFINITE.E4M3.F32.PACK_AB_MERGE_C R9, RZ, R12, RZ ;  /* 0x0000000cff09723e */ /* 0x000fca00048070ff */
[----:B------:R0:W-:Y:S01]  /*45c0*/  @!P2 STG.E.U8 desc[UR16][R10.64+0x38], R9 ;  /* 0x000038090a00a986 */ /* 0x0001e2000c101110 */
[----:B------:R-:W-:Y:S05]  /*45d0*/  @P1 BRA `(.L_x_103) ;  /* 0x0000000000041947 */ /* 0x000fea0003800000 */
[----:B------:R1:W5:Y:S02]  /*45e0*/  LDG.E.U8 R8, desc[UR16][R22.64+0x39] ;  /* 0x0000391016087981 */ /* 0x000364000c1e1100 */
.L_x_103:
[----:B------:R-:W-:Y:S05]  /*45f0*/  BSYNC B1 ;  /* 0x0000000000017941 */ /* 0x000fea0003800000 */
.L_x_102:
[----:B------:R-:W-:Y:S05]  /*4600*/  @P1 BRA `(.L_x_104) ;  /* 0x0000000800601947 */ /* 0x000fea0003800000 */
[----:B-----5:R-:W-:-:S04]  /*4610*/  LOP3.LUT R8, R8, 0xff, RZ, 0xc0, !PT ;  /* 0x000000ff08087812 */ /* 0x020fc800078ec0ff */
[----:B------:R-:W-:-:S05]  /*4620*/  F2FP.F16.E4M3.UNPACK_B R8, R8 ;  /* 0x00000008ff08723e */ /* 0x000fca00020006ff */
[----:B------:R-:W-:-:S05]  /*4630*/  HADD2.F32 R8, -RZ, R8.H0_H0 ;  /* 0x20000008ff087230 */ /* 0x000fca0000004100 */
[----:B0-----:R-:W-:-:S04]  /*4640*/  FMUL R9, R8, R7 ;  /* 0x0000000708097220 */ /* 0x001fc80000400000 */
[----:B------:R-:W-:-:S05]  /*4650*/  FFMA R9, R14, R3, R9 ;  /* 0x000000030e097223 */ /* 0x000fca0000000009 */
[----:B------:R-:W-:-:S05]  /*4660*/  F2FP.SATFINITE.E4M3.F32.PACK_AB_MERGE_C R9, RZ, R9, RZ ;  /* 0x00000009ff09723e */ /* 0x000fca00048070ff */
[----:B------:R0:W-:Y:S01]  /*4670*/  STG.E.U8 desc[UR16][R10.64+0x39], R9 ;  /* 0x000039090a007986 */ /* 0x0001e2000c101110 */
[----:B------:R-:W-:Y:S05]  /*4680*/  BRA `(.L_x_104) ;  /* 0x0000000800407947 */ /* 0x000fea0003800000 */
.L_x_39:
[----:B------:R-:W-:Y:S01]  /*4690*/  ISETP.GE.AND P1, PT, R26, 0x2, PT ;  /* 0x000000021a00780c */ /* 0x000fe20003f26270 */
[-C--:B--2---:R-:W-:Y:S01]  /*46a0*/  FMUL R80, R80, R3.reuse ;  /* 0x0000000350507220 */ /* 0x084fe20000400000 */
[----:B------:R-:W-:Y:S01]  /*46b0*/  ISETP.GE.AND P3, PT, R26, 0x1, PT ;  /* 0x000000011a00780c */ /* 0x000fe20003f66270 */
[-C--:B------:R-:W-:Y:S01]  /*46c0*/  FMUL R79, R79, R3.reuse ;  /* 0x000000034f4f7220 */ /* 0x080fe20000400000 */
[----:B------:R-:W-:Y:S01]  /*46d0*/  ISETP.LT.OR P5, PT, R25, 0x1, !P1 ;  /* 0x000000011900780c */ /* 0x000fe20004fa1670 */
[-C--:B------:R-:W-:Y:S01]  /*46e0*/  FMUL R77, R77, R3.reuse ;  /* 0x000000034d4d7220 */ /* 0x080fe20000400000 */
[C---:B------:R-:W-:Y:S01]  /*46f0*/  ISETP.LT.OR P2, PT, R25.reuse, 0x1, !P3 ;  /* 0x000000011900780c */ /* 0x040fe20005f41670 */
[-C--:B------:R-:W-:Y:S01]  /*4700*/  FMUL R78, R78, R3.reuse ;  /* 0x000000034e4e7220 */ /* 0x080fe20000400000 */
[----:B------:R-:W-:Y:S01]  /*4710*/  ISETP.LT.OR P3, PT, R25, 0x9, !P3 ;  /* 0x000000091900780c */ /* 0x000fe20005f61670 */
[-C--:B------:R-:W-:Y:S01]  /*4720*/  FMUL R75, R75, R3.reuse ;  /* 0x000000034b4b7220 */ /* 0x080fe20000400000 */
[----:B------:R-:W-:Y:S01]  /*4730*/  F2FP.SATFINITE.E4M3.F32.PACK_AB_MERGE_C R13, RZ, R80, RZ ;  /* 0x00000050ff0d723e */ /* 0x000fe200048070ff */
[----:B------:R-:W-:Y:S01]  /*4740*/  FMUL R76, R76, R3 ;  /* 0x000000034c4c7220 */ /* 0x000fe20000400000 */
[----:B------:R-:W-:Y:S01]  /*4750*/  F2FP.SATFINITE.E4M3.F32.PACK_AB_MERGE_C R79, RZ, R79, RZ ;  /* 0x0000004fff4f723e */ /* 0x000fe200048070ff */
[----:B------:R-:W-:Y:S01]  /*4760*/  FMUL R73, R73, R3 ;  /* 0x0000000349497220 */ /* 0x000fe20000400000 */
[----:B------:R-:W-:Y:S01]  /*4770*/  F2FP.SATFINITE.E4M3.F32.PACK_AB_MERGE_C R77, RZ, R77, RZ ;  /* 0x0000004dff4d723e */ /* 0x000fe200048070ff */
[-C--:B------:R-:W-:Y:S01]  /*4780*/  FMUL R74, R74, R3.reuse ;  /* 0x000000034a4a7220 */ /* 0x080fe20000400000 */
[C---:B------:R-:W-:Y:S01]  /*4790*/  ISETP.LT.OR P1, PT, R25.reuse, 0x9, !P1 ;  /* 0x000000091900780c */ /* 0x040fe20004f21670 */
[----:B------:R0:W-:Y:S01]  /*47a0*/  @!P5 STG.E.U8 desc[UR16][R8.64+0x1], R13 ;  /* 0x0000010d0800d986 */ /* 0x0001e2000c101110 */
[----:B------:R-:W-:Y:S01]  /*47b0*/  ISETP.GE.AND P5, PT, R26, 0x9, PT ;  /* 0x000000091a00780c */ /* 0x000fe20003fa6270 */
[----:B------:R-:W-:Y:S01]  /*47c0*/  FMUL R72, R72, R3 ;  /* 0x0000000348487220 */ /* 0x000fe20000400000 */
[----:B------:R-:W-:Y:S01]  /*47d0*/  F2FP.SATFINITE.E4M3.F32.PACK_AB_MERGE_C R75, RZ, R75, RZ ;  /* 0x0000004bff4b723e */ /* 0x000fe200048070ff */
[----:B------:R-:W-:Y:S01]  /*47e0*/  @!P2 STG.E.U8 desc[UR16][R8.64], R79 ;  /* 0x0000004f0800a986 */ /* 0x000fe2000c101110 */
[----:B------:R-:W-:Y:S01]  /*47f0*/  ISETP.GE.AND P2, PT, R26, 0xa, PT ;  /* 0x0000000a1a00780c */ /* 0x000fe20003f46270 */
[-C--:B------:R-:W-:Y:S01]  /*4800*/  FMUL R70, R70, R3.reuse ;  /* 0x0000000346467220 */ /* 0x080fe20000400000 */
[----:B------:R-:W-:Y:S01]  /*4810*/  F2FP.SATFINITE.E4M3.F32.PACK_AB_MERGE_C R23, RZ, R76, RZ ;  /* 0x0000004cff17723e */ /* 0x000fe200048070ff */
[----:B------:R-:W-:Y:S01]  /*4820*/  @!P3 STG.E.U8 desc[UR16][R10.64], R77 ;  /* 0x0000004d0a00b986 */ /* 0x000fe2000c101110 */
[----:B------:R-:W-:Y:S01]  /*4830*/  ISETP.LT.OR P3, PT, R25, 0x1, !P5 ;  /* 0x000000011900780c */ /* 0x000fe20006f61670 */
[-C--:B------:R-:W-:Y:S01]  /*4840*/  FMUL R69, R69, R3.reuse ;  /* 0x0000000345457220 */ /* 0x080fe20000400000 */
[C---:B------:R-:W-:Y:S01]  /*4850*/  ISETP.LT.OR P6, PT, R25.reuse, 0x1, !P2 ;  /* 0x000000011900780c */ /* 0x040fe200057c1670 */
[-C--:B------:R-:W-:Y:S01]  /*4860*/  FMUL R68, R68, R3.reuse ;  /* 0x0000000344447220 */ /* 0x080fe20000400000 */
[----:B------:R-:W-:Y:S01]  /*4870*/  ISETP.LT.OR P5, PT, R25, 0x9, !P5 ;  /* 0x000000091900780c */ /* 0x000fe20006fa1670 */
[-C--:B------:R-:W-:Y:S01]  /*4880*/  FMUL R67, R67, R3.reuse ;  /* 0x0000000343437220 */ /* 0x080fe20000400000 */
[----:B0-----:R-:W-:Y:S01]  /*4890*/  F2FP.SATFINITE.E4M3.F32.PACK_AB_MERGE_C R13, RZ, R78, RZ ;  /* 0x0000004eff0d723e */ /* 0x001fe200048070ff */
[----:B------:R-:W-:Y:S01]  /*48a0*/  FMUL R66, R66, R3 ;  /* 0x0000000342427220 */ /* 0x000fe20000400000 */
[----:B------:R-:W-:Y:S01]  /*48b0*/  F2FP.SATFINITE.E4M3.F32.PACK_AB_MERGE_C R73, RZ, R73, RZ ;  /* 0x00000049ff49723e */ /* 0x000fe200048070ff */
[-C--:B------:R-:W-:Y:S01]  /*48c0*/  FMUL R65, R65, R3.reuse ;  /* 0x0000000341417220 */ /* 0x080fe20000400000 */
[C---:B------:R-:W-:Y:S01]  /*48d0*/  ISETP.LT.OR P2, PT, R25.reuse, 0x9, !P2 ;  /* 0x000000091900780c */ /* 0x040fe20005741670 */
[----:B------:R0:W-:Y:S01]  /*48e0*/  @!P1 STG.E.U8 desc[UR16][R10.64+0x1], R13 ;  /* 0x0000010d0a009986 */ /* 0x0001e2000c101110 */
[----:B------:R-:W-:Y:S01]  /*48f0*/  ISETP.GE.AND P1, PT, R26, 0x12, PT ;  /* 0x000000121a00780c */ /* 0x000fe20003f26270 */
[-C--:B------:R-:W-:Y:S01]  /*4900*/  FMUL R64, R64, R3.reuse ;  /* 0x0000000340407220 */ /* 0x080fe20000400000 */
[----:B------:R-:W-:Y:S01]  /*4910*/  F2FP.SATFINITE.E4M3.F32.PACK_AB_MERGE_C R27, RZ, R70, RZ ;  /* 0x00000046ff1b723e */ /* 0x000fe200048070ff */
[----:B------:R-:W-:Y:S01]  /*4920*/  @!P3 STG.E.U8 desc[UR16][R8.64+0x8], R75 ;  /* 0x0000084b0800b986 */ /* 0x000fe2000c101110 */
[----:B------:R-:W-:Y:S01]  /*4930*/  ISETP.GE.AND P3, PT, R26, 0x11, PT ;  /* 0x000000111a00780c */ /* 0x000fe20003f66270 */
[----:B------:R-:W-:Y:S01]  /*4940*/  FMUL R62, R62, R3 ;  /* 0x000000033e3e7220 */ /* 0x000fe20000400000 */
[----:B------:R-:W-:Y:S01]  /*4950*/  F2FP.SATFINITE.E4M3.F32.PACK_AB_MERGE_C R69, RZ, R69, RZ ;  /* 0x00000045ff45723e */ /* 0x000fe200048070ff */
[----:B------:R1:W-:Y:S01]  /*4960*/  @!P6 STG.E.U8 desc[UR16][R8.64+0x9], R23 ;  /* 0x000009170800e986 */ /* 0x0003e2000c101110 */
[----:B------:R-:W-:Y:S01]  /*4970*/  ISETP.LT.OR P6, PT, R25, 0x1, !P1 ;  /* 0x000000011900780c */ /* 0x000fe20004fc1670 */
[-C--:B------:R-:W-:Y:S01]  /*4980*/  FMUL R63, R63, R3.reuse ;  /* 0x000000033f3f7220 */ /* 0x080fe20000400000 */
[C---:B------:R-:W-:Y:S01]  /*4990*/  ISETP.LT.OR P1, PT, R25.reuse, 0x9, !P1 ;  /* 0x000000091900780c */ /* 0x040fe20004f21670 */
[----:B------:R-:W-:Y:S01]  /*49a0*/  @!P5 STG.E.U8 desc[UR16][R10.64+0x8], R73 ;  /* 0x000008490a00d986 */ /* 0x000fe2000c101110 */
[----:B------:R-:W-:Y:S01]  /*49b0*/  ISETP.LT.OR P5, PT, R25, 0x1, !P3 ;  /* 0x000000011900780c */ /* 0x000fe20005fa1670 */
[-C--:B------:R-:W-:Y:S01]  /*49c0*/  FMUL R61, R61, R3.reuse ;  /* 0x000000033d3d7220 */ /* 0x080fe20000400000 */
[----:B------:R-:W-:Y:S01]  /*49d0*/  ISETP.LT.OR P3, PT, R25, 0x9, !P3 ;  /* 0x000000091900780c */ /* 0x000fe20005f61670 */
[-C--:B------:R-:W-:Y:S01]  /*49e0*/  FMUL R60, R60, R3.reuse ;  /* 0x000000033c3c7220 */ /* 0x080fe20000400000 */
[----:B0-----:R-:W-:Y:S01]  /*49f0*/  F2FP.SATFINITE.E4M3.F32.PACK_AB_MERGE_C R13, RZ, R74, RZ ;  /* 0x0000004aff0d723e */ /* 0x001fe200048070ff */
[----:B------:R-:W-:Y:S01]  /*4a00*/  FMUL R58, R58, R3 ;  /* 0x000000033a3a7220 */ /* 0x000fe20000400000 */
[----:B------:R-:W-:Y:S01]  /*4a10*/  F2FP.SATFINITE.E4M3.F32.PACK_AB_MERGE_C R67, RZ, R67, RZ ;  /* 0x00000043ff43723e */ /* 0x000fe200048070ff */
[-C--:B------:R-:W-:Y:S01]  /*4a20*/  FMUL R59, R59, R3.reuse ;  /* 0x000000033b3b7220 */ /* 0x080fe20000400000 */
[----:B-1----:R-:W-:Y:S01]  /*4a30*/  F2FP.SATFINITE.E4M3.F32.PACK_AB_MERGE_C R23, RZ, R72, RZ ;  /* 0x00000048ff17723e */ /* 0x002fe200048070ff */
[----:B------:R0:W-:Y:S01]  /*4a40*/  @!P2 STG.E.U8 desc[UR16][R10.64+0x9], R13 ;  /* 0x0000090d0a00a986 */ /* 0x0001e2000c101110 */
[C---:B------:R-:W-:Y:S01]  /*4a50*/  ISETP.GE.AND P2, PT, R26.reuse, 0x1a, PT ;  /* 0x0000001a1a00780c */ /* 0x040fe20003f46270 */
[----:B------:R-:W-:Y:S01]  /*4a60*/  FMUL R57, R57, R3 ;  /* 0x0000000339397220 */ /* 0x000fe20000400000 */
[----:B------:R-:W-:Y:S01]  /*4a70*/  F2FP.SATFINITE.E4M3.F32.PACK_AB_MERGE_C R65, RZ, R65, RZ ;  /* 0x00000041ff41723e */ /* 0x000fe200048070ff */
[----:B------:R1:W-:Y:S01]  /*4a80*/  @!P5 STG.E.U8 desc[UR16][R8.64+0x10], R23 ;  /* 0x000010170800d986 */ /* 0x0003e2000c101110 */
[----:B------:R-:W-:Y:S01]  /*4a90*/  ISETP.GE.AND P5, PT, R26, 0x19, PT ;  /* 0x000000191a00780c */ /* 0x000fe20003fa6270 */
[----:B------:R-:W-:Y:S01]  /*4aa0*/  FMUL R56, R56, R3 ;  /* 0x0000000338387220 */ /* 0x000fe20000400000 */
[----:B------:R-:W-:Y:S01]  /*4ab0*/  F2FP.SATFINITE.E4M3.F32.PACK_AB_MERGE_C R63, RZ, R63, RZ ;  /* 0x0000003fff3f723e */ /* 0x000fe200048070ff */
[----:B------:R-:W-:Y:S01]  /*4ac0*/  @!P6 STG.E.U8 desc[UR16][R8.64+0x11], R27 ;  /* 0x0000111b0800e986 */ /* 0x000fe2000c101110 */
[----:B------:R-:W-:Y:S01]  /*4ad0*/  ISETP.LT.OR P6, PT, R25, 0x1, !P2 ;  /* 0x000000011900780c */ /* 0x000fe200057c1670 */
[-C--:B------:R-:W-:Y:S01]  /*4ae0*/  FMUL R21, R21, R3.reuse ;  /* 0x0000000315157220 */ /* 0x080fe20000400000 */
[C---:B------:R-:W-:Y:S01]  /*4af0*/  ISETP.LT.OR P2, PT, R25.reuse, 0x9, !P2 ;  /* 0x000000091900780c */ /* 0x040fe20005741670 */
[----:B------:R-:W-:Y:S01]  /*4b00*/  @!P3 STG.E.U8 desc[UR16][R10.64+0x10], R69 ;  /* 0x000010450a00b986 */ /* 0x000fe2000c101110 */
[C---:B------:R-:W-:Y:S01]  /*4b10*/  ISETP.LT.OR P3, PT, R25.reuse, 0x1, !P5 ;  /* 0x000000011900780c */ /* 0x040fe20006f61670 */
[-C--:B------:R-:W-:Y:S01]  /*4b20*/  FMUL R20, R20, R3.reuse ;  /* 0x0000000314147220 */ /* 0x080fe20000400000 */
[----:B------:R-:W-:Y:S01]  /*4b30*/  ISETP.LT.OR P5, PT, R25, 0x9, !P5 ;  /* 0x000000091900780c */ /* 0x000fe20006fa1670 */
[-C--:B------:R-:W-:Y:S01]  /*4b40*/  FMUL R19, R19, R3.reuse ;  /* 0x0000000313137220 */ /* 0x080fe20000400000 */
[----:B0-----:R-:W-:Y:S01]  /*4b50*/  F2FP.SATFINITE.E4M3.F32.PACK_AB_MERGE_C R13, RZ, R68, RZ ;  /* 0x00000044ff0d723e */ /* 0x001fe200048070ff */
[-C--:B------:R-:W-:Y:S01]  /*4b60*/  FMUL R18, R18, R3.reuse ;  /* 0x0000000312127220 */ /* 0x080fe20000400000 */
[----:B-1----:R-:W-:Y:S01]  /*4b70*/  F2FP.SATFINITE.E4M3.F32.PACK_AB_MERGE_C R23, RZ, R66, RZ ;  /* 0x00000042ff17723e */ /* 0x002fe200048070ff */
[----:B------:R-:W-:Y:S01]  /*4b80*/  FMUL R17, R17, R3 ;  /* 0x0000000311117220 */ /* 0x000fe20000400000 */
[----:B------:R-:W-:Y:S01]  /*4b90*/  F2FP.SATFINITE.E4M3.F32.PACK_AB_MERGE_C R61, RZ, R61, RZ ;  /* 0x0000003dff3d723e */ /* 0x000fe200048070ff */
[----:B------:R0:W-:Y:S01]  /*4ba0*/  @!P1 STG.E.U8 desc[UR16][R10.64+0x11], R13 ;  /* 0x0000110d0a009986 */ /* 0x0001e2000c101110 */
[----:B------:R-:W-:Y:S01]  /*4bb0*/  ISETP.GE.AND P1, PT, R26, 0x22, PT ;  /* 0x000000221a00780c */ /* 0x000fe20003f26270 */
[----:B------:R-:W-:Y:S01]  /*4bc0*/  FMUL R16, R16, R3 ;  /* 0x0000000310107220 */ /* 0x000fe20000400000 */
[----:B------:R-:W-:Y:S01]  /*4bd0*/  F2FP.SATFINITE.E4M3.F32.PACK_AB_MERGE_C R59, RZ, R59, RZ ;  /* 0x0000003bff3b723e */ /* 0x000fe200048070ff */
[----:B------:R-:W-:Y:S01]  /*4be0*/  @!P3 STG.E.U8 desc[UR16][R8.64+0x18], R67 ;  /* 0x000018430800b986 */ /* 0x000fe2000c101110 */
[----:B------:R-:W-:Y:S01]  /*4bf0*/  ISETP.GE.AND P3, PT, R26, 0x21, PT ;  /* 0x000000211a00780c */ /* 0x000fe20003f66270 */
[----:B------:R-:W-:Y:S01]  /*4c00*/  FMUL R15, R15, R3 ;  /* 0x000000030f0f7220 */ /* 0x000fe20000400000 */
[----:B------:R-:W-:Y:S01]  /*4c10*/  F2FP.SATFINITE.E4M3.F32.PACK_AB_MERGE_C R57, RZ, R57, RZ ;  /* 0x00000039ff39723e */ /* 0x000fe200048070ff */
[----:B------:R1:W-:Y:S01]  /*4c20*/  @!P6 STG.E.U8 desc[UR16][R8.64+0x19], R23 ;  /* 0x000019170800e986 */ /* 0x0003e2000c101110 */
[C---:B------:R-:W-:Y:S01]  /*4c30*/  ISETP.LT.OR P6, PT, R25.reuse, 0x1, !P3 ;  /* 0x000000011900780c */ /* 0x040fe20005fc1670 */
[----:B------:R-:W-:Y:S01]  /*4c40*/  FMUL R14, R14, R3 ;  /* 0x000000030e0e7220 */ /* 0x000fe20000400000 */
[C---:B------:R-:W-:Y:S01]  /*4c50*/  ISETP.LT.OR P3, PT, R25.reuse, 0x9, !P3 ;  /* 0x000000091900780c */ /* 0x040fe20005f61670 */
[----:B------:R-:W-:Y:S01]  /*4c60*/  @!P5 STG.E.U8 desc[UR16][R10.64+0x18], R65 ;  /* 0x000018410a00d986 */ /* 0x000fe2000c101110 */
[----:B------:R-:W-:-:S02]  /*4c70*/  ISETP.LT.OR P5, PT, R25, 0x1, !P1 ;  /* 0x000000011900780c */ /* 0x000fc40004fa1670 */
[----:B0-----:R-:W-:Y:S02]  /*4c80*/  F2FP.SATFINITE.E4M3.F32.PACK_AB_MERGE_C R13, RZ, R64, RZ ;  /* 0x00000040ff0d723e */ /* 0x001fe400048070ff */
[----:B------:R-:W-:Y:S02]  /*4c90*/  ISETP.LT.OR P1, PT, R25, 0x9, !P1 ;  /* 0x000000091900780c */ /* 0x000fe40004f21670 */
[----:B------:R-:W-:Y:S01]  /*4ca0*/  F2FP.SATFINITE.E4M3.F32.PACK_AB_MERGE_C R21, RZ, R21, RZ ;  /* 0x00000015ff15723e */ /* 0x000fe200048070ff */
[----:B------:R0:W-:Y:S01]  /*4cb0*/  @!P2 STG.E.U8 desc[UR16][R10.64+0x19], R13 ;  /* 0x0000190d0a00a986 */ /* 0x0001e2000c101110 */
[----:B-1----:R-:W-:Y:S02]  /*4cc0*/  F2FP.SATFINITE.E4M3.F32.PACK_AB_MERGE_C R23, RZ, R62, RZ ;  /* 0x0000003eff17723e */ /* 0x002fe400048070ff */
[----:B------:R-:W-:Y:S01]  /*4cd0*/  ISETP.GE.AND P2, PT, R26, 0x2a, PT ;  /* 0x0000002a1a00780c */ /* 0x000fe20003f46270 */
[----:B------:R-:W-:Y:S01]  /*4ce0*/  @!P6 STG.E.U8 desc[UR16][R8.64+0x20], R63 ;  /* 0x0000203f0800e986 */ /* 0x000fe2000c101110 */
[----:B------:R-:W-:-:S02]  /*4cf0*/  F2FP.SATFINITE.E4M3.F32.PACK_AB_MERGE_C R19, RZ, R19, RZ ;  /* 0x00000013ff13723e */ /* 0x000fc400048070ff */
[----:B------:R-:W-:Y:S01]  /*4d00*/  F2FP.SATFINITE.E4M3.F32.PACK_AB_MERGE_C R17, RZ, R17, RZ ;  /* 0x00000011ff11723e */ /* 0x000fe200048070ff */
[----:B------:R1:W-:Y:S01]  /*4d10*/  @!P5 STG.E.U8 desc[UR16][R8.64+0x21], R23 ;  /* 0x000021170800d986 */ /* 0x0003e2000c101110 */
[----:B------:R-:W-:Y:S02]  /*4d20*/  ISETP.GE.AND P5, PT, R26, 0x29, PT ;  /* 0x000000291a00780c */ /* 0x000fe40003fa6270 */
[----:B------:R-:W-:Y:S01]  /*4d30*/  F2FP.SATFINITE.E4M3.F32.PACK_AB_MERGE_C R15, RZ, R15, RZ ;  /* 0x0000000fff0f723e */ /* 0x000fe200048070ff */
[----:B------:R-:W-:Y:S01]  /*4d40*/  @!P3 STG.E.U8 desc[UR16][R10.64+0x20], R61 ;  /* 0x0000203d0a00b986 */ /* 0x000fe2000c101110 */
[C---:B------:R-:W-:Y:S02]  /*4d50*/  ISETP.LT.OR P3, PT, R25.reuse, 0x1, !P2 ;  /* 0x000000011900780c */ /* 0x040fe40005761670 */
[C---:B------:R-:W-:Y:S02]  /*4d60*/  ISETP.LT.OR P6, PT, R25.reuse, 0x1, !P5 ;  /* 0x000000011900780c */ /* 0x040fe40006fc1670 */
[----:B------:R-:W-:-:S02]  /*4d70*/  ISETP.LT.OR P5, PT, R25, 0x9, !P5 ;  /* 0x000000091900780c */ /* 0x000fc40006fa1670 */
[----:B0-----:R-:W-:Y:S02]  /*4d80*/  F2FP.SATFINITE.E4M3.F32.PACK_AB_MERGE_C R13, RZ, R60, RZ ;  /* 0x0000003cff0d723e */ /* 0x001fe400048070ff */
[----:B-1----:R-:W-:Y:S02]  /*4d90*/  F2FP.SATFINITE.E4M3.F32.PACK_AB_MERGE_C R23, RZ, R58, RZ ;  /* 0x0000003aff17723e */ /* 0x002fe400048070ff */
[----:B------:R-:W-:Y:S01]  /*4da0*/  ISETP.LT.OR P2, PT, R25, 0x9, !P2 ;  /* 0x000000091900780c */ /* 0x000fe20005741670 */
[----:B------:R0:W-:Y:S01]  /*4db0*/  @!P1 STG.E.U8 desc[UR16][R10.64+0x21], R13 ;  /* 0x0000210d0a009986 */ /* 0x0001e2000c101110 */
[----:B------:R-:W-:-:S03]  /*4dc0*/  ISETP.GE.AND P1, PT, R26, 0x31, PT ;  /* 0x000000311a00780c */ /* 0x000fc60003f26270 */
[----:B------:R1:W-:Y:S01]  /*4dd0*/  @!P3 STG.E.U8 desc[UR16][R8.64+0x29], R23 ;  /* 0x000029170800b986 */ /* 0x0003e2000c101110 */
[----:B------:R-:W-:-:S03]  /*4de0*/  ISETP.GE.AND P3, PT, R26, 0x32, PT ;  /* 0x000000321a00780c */ /* 0x000fc60003f66270 */
[----:B------:R-:W-:Y:S01]  /*4df0*/  @!P6 STG.E.U8 desc[UR16][R8.64+0x28], R59 ;  /* 0x0000283b0800e986 */ /* 0x000fe2000c101110 */
[C---:B------:R-:W-:Y:S02]  /*4e00*/  ISETP.LT.OR P6, PT, R25.reuse, 0x1, !P1 ;  /* 0x000000011900780c */ /* 0x040fe40004fc1670 */
[C---:B------:R-:W-:Y:S01]  /*4e10*/  ISETP.LT.OR P1, PT, R25.reuse, 0x9, !P1 ;  /* 0x000000091900780c */ /* 0x040fe20004f21670 */
[----:B------:R-:W-:Y:S01]  /*4e20*/  @!P5 STG.E.U8 desc[UR16][R10.64+0x28], R57 ;  /* 0x000028390a00d986 */ /* 0x000fe2000c101110 */
[C---:B------:R-:W-:Y:S02]  /*4e30*/  ISETP.LT.OR P5, PT, R25.reuse, 0x1, !P3 ;  /* 0x000000011900780c */ /* 0x040fe40005fa1670 */
        /* <DEDUP_REMOVED lines=10> */
[----:B------:R2:W-:Y:S01]  /*4ee0*/  @!P1 STG.E.U8 desc[UR16][R10.64+0x30], R19 ;  /* 0x000030130a009986 */ /* 0x0005e2000c101110 */
[C---:B------:R-:W-:Y:S02]  /*4ef0*/  ISETP.LT.OR P1, PT, R25.reuse, 0x1, !P2 ;  /* 0x000000011900780c */ /* 0x040fe40005721670 */
[----:B------:R-:W-:Y:S02]  /*4f00*/  ISETP.LT.OR P2, PT, R25, 0x9, !P2 ;  /* 0x000000091900780c */ /* 0x000fe40005741670 */
[----:B0-----:R-:W-:Y:S02]  /*4f10*/  F2FP.SATFINITE.E4M3.F32.PACK_AB_MERGE_C R13, RZ, R18, RZ ;  /* 0x00000012ff0d723e */ /* 0x001fe400048070ff */
[----:B-1----:R-:W-:-:S03]  /*4f20*/  F2FP.SATFINITE.E4M3.F32.PACK_AB_MERGE_C R21, RZ, R14, RZ ;  /* 0x0000000eff15723e */ /* 0x002fc600048070ff */
[----:B------:R0:W-:Y:S01]  /*4f30*/  @!P3 STG.E.U8 desc[UR16][R10.64+0x31], R13 ;  /* 0x0000310d0a00b986 */ /* 0x0001e2000c101110 */
[----:B--2---:R-:W-:-:S03]  /*4f40*/  F2FP.SATFINITE.E4M3.F32.PACK_AB_MERGE_C R19, RZ, R16, RZ ;  /* 0x00000010ff13723e */ /* 0x004fc600048070ff */
[----:B------:R0:W-:Y:S04]  /*4f50*/  @!P1 STG.E.U8 desc[UR16][R8.64+0x38], R17 ;  /* 0x0000381108009986 */ /* 0x0001e8000c101110 */
[----:B------:R0:W-:Y:S04]  /*4f60*/  @!P5 STG.E.U8 desc[UR16][R8.64+0x39], R19 ;  /* 0x000039130800d986 */ /* 0x0001e8000c101110 */
[----:B------:R0:W-:Y:S04]  /*4f70*/  @!P2 STG.E.U8 desc[UR16][R10.64+0x38], R15 ;  /* 0x0000380f0a00a986 */ /* 0x0001e8000c101110 */
[----:B------:R0:W-:Y:S02]  /*4f80*/  @!P6 STG.E.U8 desc[UR16][R10.64+0x39], R21 ;  /* 0x000039150a00e986 */ /* 0x0001e4000c101110 */
.L_x_104:
[----:B------:R-:W-:Y:S05]  /*4f90*/  BSYNC B0 ;  /* 0x0000000000007941 */ /* 0x000fea0003800000 */
.L_x_38:
[----:B------:R-:W-:Y:S01]  /*4fa0*/  ULDC UR6, c[0x0][0xc] ;  /* 0x0000030000067ab9 */ /* 0x000fe20000000800 */
[----:B------:R-:W-:Y:S01]  /*4fb0*/  ULDC UR7, c[0x0][0x10] ;  /* 0x0000040000077ab9 */ /* 0x000fe20000000800 */
[----:B0-----:R-:W0:Y:S01]  /*4fc0*/  LDC R9, c[0x0][0x14] ;  /* 0x00000500ff097b82 */ /* 0x001e220000000800 */
[----:B------:R-:W-:Y:S01]  /*4fd0*/  UIMAD.WIDE.U32 UR6, UR6, UR7, URZ ;  /* 0x00000007060672a5 */ /* 0x000fe2000f8e003f */
[----:B-----5:R-:W-:Y:S01]  /*4fe0*/  PRMT R8, RZ, 0x7610, R8 ;  /* 0x00007610ff087816 */ /* 0x020fe20000000008 */
[----:B------:R-:W-:Y:S02]  /*4ff0*/  IMAD.MOV.U32 R12, RZ, RZ, -0x1 ;  /* 0xffffffffff0c7424 */ /* 0x000fe400078e00ff */
[----:B------:R-:W-:Y:S02]  /*5000*/  IMAD.MOV.U32 R71, RZ, RZ, -0x1 ;  /* 0xffffffffff477424 */ /* 0x000fe400078e00ff */
[----:B0-----:R-:W-:-:S04]  /*5010*/  IMAD.WIDE.U32 R4, R9, UR6, R4 ;  /* 0x0000000609047c25 */ /* 0x001fc8000f8e0004 */
[----:B------:R-:W-:Y:S01]  /*5020*/  IMAD R9, R9, UR7, RZ ;  /* 0x0000000709097c24 */ /* 0x000fe2000f8e02ff */
[----:B------:R-:W-:Y:S02]  /*5030*/  ULDC.64 UR6, c[0x0][0x650] ;  /* 0x0001940000067ab9 */ /* 0x000fe40000000a00 */
[----:B------:R-:W-:Y:S01]  /*5040*/  ISETP.GE.U32.AND P1, PT, R4, UR6, PT ;  /* 0x0000000604007c0c */ /* 0x000fe2000bf26070 */
[----:B------:R-:W-:-:S05]  /*5050*/  IMAD.IADD R5, R5, 0x1, R9 ;  /* 0x0000000105057824 */ /* 0x000fca00078e0209 */
[----:B------:R-:W-:-:S13]  /*5060*/  ISETP.GE.U32.AND.EX P1, PT, R5, UR7, PT, P1 ;  /* 0x0000000705007c0c */ /* 0x000fda000bf26110 */
[----:B------:R-:W-:Y:S05]  /*5070*/  @P1 BRA `(.L_x_105) ;  /* 0x0000000400601947 */ /* 0x000fea0003800000 */
[----:B------:R-:W0:Y:S01]  /*5080*/  S2R R20, SR_CTAID.X ;  /* 0x0000000000147919 */ /* 0x000e220000002500 */
[----:B------:R-:W5:Y:S01]  /*5090*/  LDC.64 R14, c[0x0][0x628] ;  /* 0x00018a00ff0e7b82 */ /* 0x000f620000000a00 */
[----:B------:R-:W-:Y:S01]  /*50a0*/  ULDC UR6, c[0x0][0x150] ;  /* 0x0000540000067ab9 */ /* 0x000fe20000000800 */
[----:B------:R-:W-:Y:S01]  /*50b0*/  IMAD.MOV.U32 R12, RZ, RZ, R4 ;  /* 0x000000ffff0c7224 */ /* 0x000fe200078e0004 */
[----:B-12-4-:R-:W1:Y:S01]  /*50c0*/  S2R R22, SR_CTAID.Y ;  /* 0x0000000000167919 */ /* 0x016e620000002600 */
[----:B------:R-:W-:-:S04]  /*50d0*/  IMAD.MOV.U32 R13, RZ, RZ, R5 ;  /* 0x000000ffff0d7224 */ /* 0x000fc800078e0005 */
[----:B------:R-:W2:Y:S08]  /*50e0*/  LDC R23, c[0x0][0x144] ;  /* 0x00005100ff177b82 */ /* 0x000eb00000000800 */
[----:B------:R-:W4:Y:S08]  /*50f0*/  LDC R16, c[0x0][0x630] ;  /* 0x00018c00ff107b82 */ /* 0x000f300000000800 */
[----:B------:R-:W1:Y:S01]  /*5100*/  LDC.64 R18, c[0x0][0x620] ;  /* 0x00018800ff127b82 */ /* 0x000e620000000a00 */
[----:B-----5:R-:W-:-:S04]  /*5110*/  ISETP.NE.U32.AND P1, PT, R14, RZ, PT ;  /* 0x000000ff0e00720c */ /* 0x020fc80003f25070 */
[----:B------:R-:W-:Y:S02]  /*5120*/  ISETP.NE.AND.EX P1, PT, R15, RZ, PT, P1 ;  /* 0x000000ff0f00720c */ /* 0x000fe40003f25310 */
[----:B0-----:R-:W-:-:S05]  /*5130*/  I2FP.F32.U32 R8, R20 ;  /* 0x0000001400087245 */ /* 0x001fca0000201000 */
[----:B------:R-:W-:-:S04]  /*5140*/  FMUL R8, R8, UR6 ;  /* 0x0000000608087c20 */ /* 0x000fc80008400000 */
[----:B------:R0:W0:Y:S02]  /*5150*/  F2I.U32.TRUNC.NTZ R21, R8 ;  /* 0x0000000800157305 */ /* 0x000024000020f000 */
[----:B--2-4-:R-:W-:Y:S05]  /*5160*/  @!P1 BRA `(.L_x_106) ;  /* 0x0000000000289947 */ /* 0x014fea0003800000 */
[----:B------:R-:W2:Y:S02]  /*5170*/  LDC R9, c[0x0][0x634] ;  /* 0x00018d00ff097b82 */ /* 0x000ea40000000800 */
[----:B--2---:R-:W-:-:S05]  /*5180*/  IADD3 R13, P1, R4, R9, RZ ;  /* 0x00000009040d7210 */ /* 0x004fca0007f3e0ff */
[----:B------:R-:W-:-:S04]  /*5190*/  IMAD.X R17, RZ, RZ, R5, P1 ;  /* 0x000000ffff117224 */ /* 0x000fc800008e0605 */
[----:B0-----:R-:W-:-:S04]  /*51a0*/  IMAD.WIDE.U32 R8, R17, R14, RZ ;  /* 0x0000000e11087225 */ /* 0x001fc800078e00ff */
[----:B---3--:R-:W-:-:S04]  /*51b0*/  IMAD.WIDE.U32 R10, P1, R13, R15, R8 ;  /* 0x0000000f0d0a7225 */ /* 0x008fc80007820008 */
[----:B------:R-:W-:-:S04]  /*51c0*/  IMAD.WIDE.U32 R8, R13, R14, RZ ;  /* 0x0000000e0d087225 */ /* 0x000fc800078e00ff */
[----:B------:R-:W-:Y:S01]  /*51d0*/  IMAD.X R13, RZ, RZ, RZ, P1 ;  /* 0x000000ffff0d7224 */ /* 0x000fe200008e06ff */
[----:B------:R-:W-:Y:S01]  /*51e0*/  IADD3 RZ, P1, R9, R10, RZ ;  /* 0x0000000a09ff7210 */ /* 0x000fe20007f3e0ff */
[----:B------:R-:W-:-:S04]  /*51f0*/  IMAD.MOV.U32 R12, RZ, RZ, R11 ;  /* 0x000000ffff0c7224 */ /* 0x000fc800078e000b */
[----:B------:R-:W-:-:S08]  /*5200*/  IMAD.WIDE.U32.X R12, R17, R15, R12, P1 ;  /* 0x0000000f110c7225 */ /* 0x000fd000008e040c */
.L_x_106:
[----:B---3--:R-:W2:Y:S01]  /*5210*/  LDC.64 R28, c[0x0][0x640] ;  /* 0x00019000ff1c7b82 */ /* 0x008ea20000000a00 */
[-C--:B------:R-:W-:Y:S01]  /*5220*/  SHF.R.U64 R71, R12, R16.reuse, R13 ;  /* 0x000000100c477219 */ /* 0x080fe2000000120d */
[----:B0-----:R-:W-:Y:S01]  /*5230*/  IMAD.MOV R21, RZ, RZ, -R21 ;  /* 0x000000ffff157224 */ /* 0x001fe200078e0a15 */
[----:B------:R-:W-:Y:S01]  /*5240*/  SHF.R.U32.HI R8, RZ, R16, R13 ;  /* 0x00000010ff087219 */ /* 0x000fe2000001160d */
[----:B------:R-:W-:Y:S01]  /*5250*/  ULDC UR6, c[0x0][0x154] ;  /* 0x0000550000067ab9 */ /* 0x000fe20000000800 */
[----:B------:R-:W-:Y:S01]  /*5260*/  IADD3 R11, P1, RZ, -R71, RZ ;  /* 0x80000047ff0b7210 */ /* 0x000fe20007f3e0ff */
[----:B------:R-:W-:Y:S02]  /*5270*/  IMAD R21, R23, R21, R20 ;  /* 0x0000001517157224 */ /* 0x000fe400078e0214 */
[----:B------:R-:W0:Y:S01]  /*5280*/  LDC R12, c[0x0][0x618] ;  /* 0x00018600ff0c7b82 */ /* 0x000e220000000800 */
[----:B------:R-:W-:Y:S02]  /*5290*/  IMAD.MOV.U32 R13, RZ, RZ, 0x1 ;  /* 0x00000001ff0d7424 */ /* 0x000fe400078e00ff */
[----:B------:R-:W-:-:S04]  /*52a0*/  IMAD.X R9, RZ, RZ, ~R8, P1 ;  /* 0x000000ffff097224 */ /* 0x000fc800008e0e08 */
[-C--:B-1----:R-:W-:Y:S01]  /*52b0*/  IMAD R10, R9, R18.reuse, RZ ;  /* 0x00000012090a7224 */ /* 0x082fe200078e02ff */
[----:B------:R-:W1:Y:S01]  /*52c0*/  LDC R24, c[0x0][0x608] ;  /* 0x00018200ff187b82 */ /* 0x000e620000000800 */
[----:B------:R-:W-:-:S04]  /*52d0*/  IMAD.WIDE.U32 R8, R11, R18, R4 ;  /* 0x000000120b087225 */ /* 0x000fc800078e0004 */
[----:B------:R-:W-:Y:S01]  /*52e0*/  IMAD R11, R11, R19, R10 ;  /* 0x000000130b0b7224 */ /* 0x000fe200078e020a */
[----:B------:R-:W-:Y:S02]  /*52f0*/  I2FP.F32.U32 R10, R22 ;  /* 0x00000016000a7245 */ /* 0x000fe40000201000 */
[----:B------:R-:W3:Y:S01]  /*5300*/  LDC R26, c[0x0][0x658] ;  /* 0x00019600ff1a7b82 */ /* 0x000ee20000000800 */
[----:B------:R-:W-:Y:S01]  /*5310*/  IMAD.IADD R9, R9, 0x1, R11 ;  /* 0x0000000109097824 */ /* 0x000fe200078e020b */
[----:B--2---:R-:W-:Y:S01]  /*5320*/  ISETP.NE.U32.AND P1, PT, R28, RZ, PT ;  /* 0x000000ff1c00720c */ /* 0x004fe20003f25070 */
[----:B------:R-:W-:Y:S01]  /*5330*/  FMUL R10, R10, UR6 ;  /* 0x000000060a0a7c20 */ /* 0x000fe20008400000 */
[----:B------:R-:W-:Y:S02]  /*5340*/  IMAD.MOV.U32 R11, RZ, RZ, -0x1 ;  /* 0xffffffffff0b7424 */ /* 0x000fe400078e00ff */
[----:B------:R-:W-:Y:S01]  /*5350*/  ISETP.NE.AND.EX P1, PT, R29, RZ, PT, P1 ;  /* 0x000000ff1d00720c */ /* 0x000fe20003f25310 */
[----:B------:R2:W4:Y:S01]  /*5360*/  F2I.U32.TRUNC.NTZ R17, R10 ;  /* 0x0000000a00117305 */ /* 0x000522000020f000 */
[----:B------:R-:W2:Y:S01]  /*5370*/  LDC R19, c[0x0][0x148] ;  /* 0x00005200ff137b82 */ /* 0x000ea20000000800 */
[----:B0-----:R-:W-:-:S02]  /*5380*/  SHF.R.U64 R16, R8, R12, R9 ;  /* 0x0000000c08107219 */ /* 0x001fc40000001209 */
[----:B------:R-:W-:-:S05]  /*5390*/  SHF.R.U32.HI R9, RZ, R12, R9 ;  /* 0x0000000cff097219 */ /* 0x000fca0000011609 */
[----:B------:R-:W0:Y:S01]  /*53a0*/  LDC R20, c[0x0][0x600] ;  /* 0x00018000ff147b82 */ /* 0x000e220000000800 */
[-CC-:B-1----:R-:W-:Y:S02]  /*53b0*/  SHF.R.U64 R14, R16, R24.reuse, R9.reuse ;  /* 0x00000018100e7219 */ /* 0x182fe40000001209 */
[----:B------:R-:W-:-:S05]  /*53c0*/  SHF.R.U32.HI R9, RZ, R24, R9 ;  /* 0x00000018ff097219 */ /* 0x000fca0000011609 */
[----:B------:R-:W1:Y:S01]  /*53d0*/  LDC R25, c[0x0][0x648] ;  /* 0x00019200ff197b82 */ /* 0x000e620000000800 */
[-CC-:B---3--:R-:W-:Y:S02]  /*53e0*/  SHF.R.U64 R18, R14, R26.reuse, R9.reuse ;  /* 0x0000001a0e127219 */ /* 0x188fe40000001209 */
[-C--:B------:R-:W-:Y:S02]  /*53f0*/  SHF.L.U32 R11, R11, R26.reuse, RZ ;  /* 0x0000001a0b0b7219 */ /* 0x080fe400000006ff */
[-C--:B------:R-:W-:Y:S01]  /*5400*/  SHF.R.U32.HI R9, RZ, R26.reuse, R9 ;  /* 0x0000001aff097219 */ /* 0x080fe20000011609 */
[----:B------:R-:W-:Y:S01]  /*5410*/  IMAD.MOV.U32 R8, RZ, RZ, R18 ;  /* 0x000000ffff087224 */ /* 0x000fe200078e0012 */
[----:B------:R-:W-:Y:S01]  /*5420*/  SHF.L.U32 R24, R13, R26, RZ ;  /* 0x0000001a0d187219 */ /* 0x000fe200000006ff */
[----:B------:R-:W3:Y:S01]  /*5430*/  LDC R27, c[0x0][0x638] ;  /* 0x00018e00ff1b7b82 */ /* 0x000ee20000000800 */
[----:B------:R-:W-:-:S07]  /*5440*/  LOP3.LUT R23, RZ, R11, RZ, 0x33, !PT ;  /* 0x0000000bff177212 */ /* 0x000fce00078e33ff */
[----:B------:R-:W0:Y:S01]  /*5450*/  LDC R30, c[0x0][0x610] ;  /* 0x00018400ff1e7b82 */ /* 0x000e220000000800 */
[----:B----4-:R-:W-:Y:S05]  /*5460*/  @!P1 BRA `(.L_x_107) ;  /* 0x0000000000289947 */ /* 0x010fea0003800000 */
[----:B------:R-:W4:Y:S02]  /*5470*/  LDC R13, c[0x0][0x64c] ;  /* 0x00019300ff0d7b82 */ /* 0x000f240000000800 */
[----:B----4-:R-:W-:-:S05]  /*5480*/  IADD3 R13, P1, R18, R13, RZ ;  /* 0x0000000d120d7210 */ /* 0x010fca0007f3e0ff */
[----:B------:R-:W-:-:S04]  /*5490*/  IMAD.X R15, RZ, RZ, R9, P1 ;  /* 0x000000ffff0f7224 */ /* 0x000fc800008e0609 */
[----:B------:R-:W-:-:S04]  /*54a0*/  IMAD.WIDE.U32 R8, R15, R28, RZ ;  /* 0x0000001c0f087225 */ /* 0x000fc800078e00ff */
[----:B--2---:R-:W-:-:S04]  /*54b0*/  IMAD.WIDE.U32 R10, P1, R13, R29, R8 ;  /* 0x0000001d0d0a7225 */ /* 0x004fc80007820008 */
[----:B------:R-:W-:-:S04]  /*54c0*/  IMAD.WIDE.U32 R8, R13, R28, RZ ;  /* 0x0000001c0d087225 */ /* 0x000fc800078e00ff */
[----:B------:R-:W-:Y:S01]  /*54d0*/  IMAD.X R13, RZ, RZ, RZ, P1 ;  /* 0x000000ffff0d7224 */ /* 0x000fe200008e06ff */
[----:B------:R-:W-:Y:S01]  /*54e0*/  IADD3 RZ, P1, R9, R10, RZ ;  /* 0x0000000a09ff7210 */ /* 0x000fe20007f3e0ff */
[----:B------:R-:W-:-:S04]  /*54f0*/  IMAD.MOV.U32 R12, RZ, RZ, R11 ;  /* 0x000000ffff0c7224 */ /* 0x000fc800078e000b */
[----:B------:R-:W-:-:S08]  /*5500*/  IMAD.WIDE.U32.X R8, R15, R29, R12, P1 ;  /* 0x0000001d0f087225 */ /* 0x000fd000008e040c */
.L_x_107:
[----:B-1----:R-:W-:Y:S01]  /*5510*/  SHF.R.U64 R8, R8, R25, R9 ;  /* 0x0000001908087219 */ /* 0x002fe20000001209 */
[----:B0-----:R-:W-:Y:S01]  /*5520*/  VIADD R13, R20, 0xffffffff ;  /* 0xffffffff140d7836 */ /* 0x001fe20000000000 */
[----:B------:R-:W-:Y:S01]  /*5530*/  LOP3.LUT R11, R14, R23, RZ, 0xc0, !PT ;  /* 0x000000170e0b7212 */ /* 0x000fe200078ec0ff */
[----:B------:R-:W-:Y:S02]  /*5540*/  IMAD.MOV R17, RZ, RZ, -R17 ;  /* 0x000000ffff117224 */ /* 0x000fe400078e0a11 */
[----:B------:R-:W-:Y:S02]  /*5550*/  IMAD.MOV R9, RZ, RZ, -R8 ;  /* 0x000000ffff097224 */ /* 0x000fe400078e0a08 */
[----:B------:R-:W-:Y:S01]  /*5560*/  IMAD R24, R24, R8, R11 ;  /* 0x0000000818187224 */ /* 0x000fe200078e020b */
[----:B------:R-:W-:Y:S01]  /*5570*/  LOP3.LUT R11, R16, R13, RZ, 0xc0, !PT ;  /* 0x0000000d100b7212 */ /* 0x000fe200078ec0ff */
[----:B--2---:R-:W-:Y:S02]  /*5580*/  @P4 IMAD R21, R19, R17, R22 ;  /* 0x0000001113154224 */ /* 0x004fe400078e0216 */
[----:B---3--:R-:W-:-:S02]  /*5590*/  IMAD R8, R9, R27, R18 ;  /* 0x0000001b09087224 */ /* 0x008fc400078e0212 */
[----:B------:R-:W-:Y:S02]  /*55a0*/  IMAD R24, R24, R30, R21 ;  /* 0x0000001e18187224 */ /* 0x000fe400078e0215 */
[----:B------:R-:W-:Y:S02]  /*55b0*/  IMAD R9, R8, R20, R11 ;  /* 0x0000001408097224 */ /* 0x000fe400078e020b */
[----:B------:R-:W-:-:S03]  /*55c0*/  IMAD.MOV.U32 R10, RZ, RZ, 0x1 ;  /* 0x00000001ff0a7424 */ /* 0x000fc600078e00ff */
[----:B------:R-:W-:Y:S02]  /*55d0*/  SEL R12, R9, R24, !P4 ;  /* 0x00000018090c7207 */ /* 0x000fe40006000000 */
[----:B------:R-:W-:Y:S02]  /*55e0*/  PRMT R8, R10, 0x7610, R8 ;  /* 0x000076100a087816 */ /* 0x000fe40000000008 */
[----:B------:R-:W-:-:S07]  /*55f0*/  SEL R24, R24, R9, !P4 ;  /* 0x0000000918187207 */ /* 0x000fce0006000000 */
.L_x_105:
[----:B------:R-:W-:Y:S01]  /*5600*/  LOP3.LUT P1, RZ, R8, 0xff, RZ, 0xc0, !PT ;  /* 0x000000ff08ff7812 */ /* 0x000fe2000782c0ff */
[----:B---3--:R-:W-:-:S12]  /*5610*/  IMAD.MOV.U32 R11, RZ, RZ, R24 ;  /* 0x000000ffff0b7224 */ /* 0x008fd800078e0018 */
[----:B------:R-:W-:Y:S05]  /*5620*/  @P1 BRA `(.L_x_108) ;  /* 0xffffffbc00401947 */ /* 0x000fea000383ffff */
[----:B------:R-:W-:Y:S05]  /*5630*/  EXIT ;  /* 0x000000000000794d */ /* 0x000fea0003800000 */
.L_x_8:
[----:B0-----:R-:W-:Y:S01]  /*5640*/  ULDC.64 UR4, c[0x0][0x650] ;  /* 0x0001940000047ab9 */ /* 0x001fe20000000a00 */
        /* <DEDUP_REMOVED lines=25> */
.L_x_110:
[----:B------:R-:W0:Y:S01]  /*57e0*/  LDC.64 R28, c[0x0][0x640] ;  /* 0x00019000ff1c7b82 */ /* 0x000e220000000a00 */
[-CC-:B------:R-:W-:Y:S01]  /*57f0*/  SHF.R.U64 R21, R14, R6.reuse, R15.reuse ;  /* 0x000000060e157219 */ /* 0x180fe2000000120f */
[----:B------:R-:W-:Y:S01]  /*5800*/  IMAD.MOV.U32 R26, RZ, RZ, 0x1 ;  /* 0x00000001ff1a7424 */ /* 0x000fe200078e00ff */
[----:B------:R-:W-:Y:S02]  /*5810*/  SHF.R.U32.HI R6, RZ, R6, R15 ;  /* 0x00000006ff067219 */ /* 0x000fe4000001160f */
[----:B------:R-:W-:-:S03]  /*5820*/  IADD3 R13, P0, RZ, -R21, RZ ;  /* 0x80000015ff0d7210 */ /* 0x000fc60007f1e0ff */
[----:B------:R-:W1:Y:S02]  /*5830*/  LDC R12, c[0x0][0x618] ;  /* 0x00018600ff0c7b82 */ /* 0x000e640000000800 */
[----:B------:R-:W-:-:S04]  /*5840*/  IMAD.X R11, RZ, RZ, ~R6, P0 ;  /* 0x000000ffff0b7224 */ /* 0x000fc800000e0e06 */
[-C--:B------:R-:W-:Y:S02]  /*5850*/  IMAD R6, R11, R22.reuse, RZ ;  /* 0x000000160b067224 */ /* 0x080fe400078e02ff */
[----:B------:R-:W2:Y:S01]  /*5860*/  LDC R14, c[0x0][0x608] ;  /* 0x00018200ff0e7b82 */ /* 0x000ea20000000800 */
[----:B------:R-:W-:-:S04]  /*5870*/  IMAD.WIDE.U32 R10, R13, R22, R4 ;  /* 0x000000160d0a7225 */ /* 0x000fc800078e0004 */
[----:B------:R-:W-:-:S03]  /*5880*/  IMAD R13, R13, R23, R6 ;  /* 0x000000170d0d7224 */ /* 0x000fc600078e0206 */
[----:B------:R-:W3:Y:S01]  /*5890*/  LDC R27, c[0x0][0x658] ;  /* 0x00019600ff1b7b82 */ /* 0x000ee20000000800 */
[----:B------:R-:W-:Y:S01]  /*58a0*/  IMAD.IADD R11, R11, 0x1, R13 ;  /* 0x000000010b0b7824 */ /* 0x000fe200078e020d */
[----:B0-----:R-:W-:-:S04]  /*58b0*/  ISETP.NE.U32.AND P0, PT, R28, RZ, PT ;  /* 0x000000ff1c00720c */ /* 0x001fc80003f05070 */
[----:B------:R-:W-:Y:S02]  /*58c0*/  ISETP.NE.AND.EX P0, PT, R29, RZ, PT, P0 ;  /* 0x000000ff1d00720c */ /* 0x000fe40003f05300 */
[----:B------:R-:W0:Y:S01]  /*58d0*/  LDC R18, c[0x0][0x600] ;  /* 0x00018000ff127b82 */ /* 0x000e220000000800 */
[-CC-:B-1----:R-:W-:Y:S01]  /*58e0*/  SHF.R.U64 R16, R10, R12.reuse, R11.reuse ;  /* 0x0000000c0a107219 */ /* 0x182fe2000000120b */
[----:B------:R-:W-:Y:S01]  /*58f0*/  IMAD.MOV.U32 R10, RZ, RZ, -0x1 ;  /* 0xffffffffff0a7424 */ /* 0x000fe200078e00ff */
[----:B------:R-:W-:-:S05]  /*5900*/  SHF.R.U32.HI R11, RZ, R12, R11 ;  /* 0x0000000cff0b7219 */ /* 0x000fca000001160b */
[----:B------:R-:W1:Y:S01]  /*5910*/  LDC R22, c[0x0][0x648] ;  /* 0x00019200ff167b82 */ /* 0x000e620000000800 */
[-CC-:B--2---:R-:W-:Y:S02]  /*5920*/  SHF.R.U64 R23, R16, R14.reuse, R11.reuse ;  /* 0x0000000e10177219 */ /* 0x184fe4000000120b */
[----:B------:R-:W-:-:S05]  /*5930*/  SHF.R.U32.HI R6, RZ, R14, R11 ;  /* 0x0000000eff067219 */ /* 0x000fca000001160b */
[----:B------:R-:W2:Y:S01]  /*5940*/  LDC R24, c[0x0][0x638] ;  /* 0x00018e00ff187b82 */ /* 0x000ea20000000800 */
[-C--:B---3--:R-:W-:Y:S02]  /*5950*/  SHF.L.U32 R10, R10, R27.reuse, RZ ;  /* 0x0000001b0a0a7219 */ /* 0x088fe400000006ff */
[-CC-:B------:R-:W-:Y:S02]  /*5960*/  SHF.R.U64 R25, R23, R27.reuse, R6.reuse ;  /* 0x0000001b17197219 */ /* 0x180fe40000001206 */
[----:B------:R-:W-:Y:S02]  /*5970*/  LOP3.LUT R30, RZ, R10, RZ, 0x33, !PT ;  /* 0x0000000aff1e7212 */ /* 0x000fe400078e33ff */
[----:B------:R-:W-:Y:S01]  /*5980*/  SHF.R.U32.HI R11, RZ, R27, R6 ;  /* 0x0000001bff0b7219 */ /* 0x000fe20000011606 */
[----:B------:R-:W3:Y:S01]  /*5990*/  LDC R31, c[0x0][0x610] ;  /* 0x00018400ff1f7b82 */ /* 0x000ee20000000800 */
[----:B------:R-:W-:Y:S01]  /*59a0*/  IMAD.MOV.U32 R10, RZ, RZ, R25 ;  /* 0x000000ffff0a7224 */ /* 0x000fe200078e0019 */
[----:B------:R-:W-:Y:S06]  /*59b0*/  @!P0 BRA `(.L_x_111) ;  /* 0x0000000000288947 */ /* 0x000fec0003800000 */
        /* <DEDUP_REMOVED lines=10> */
.L_x_111:
[----:B-1----:R-:W-:Y:S01]  /*5a60*/  SHF.R.U64 R9, R10, R22, R11 ;  /* 0x000000160a097219 */ /* 0x002fe2000000120b */
[----:B0-----:R-:W-:Y:S01]  /*5a70*/  VIADD R11, R18, 0xffffffff ;  /* 0xffffffff120b7836 */ /* 0x001fe20000000000 */
[----:B------:R-:W-:Y:S01]  /*5a80*/  SHF.L.U32 R26, R26, R27, RZ ;  /* 0x0000001b1a1a7219 */ /* 0x000fe200000006ff */
[----:B------:R-:W-:Y:S01]  /*5a90*/  @P4 IMAD R7, R19, R20, R8 ;  /* 0x0000001413074224 */ /* 0x000fe200078e0208 */
[----:B------:R-:W-:Y:S01]  /*5aa0*/  LOP3.LUT R6, R23, R30, RZ, 0xc0, !PT ;  /* 0x0000001e17067212 */ /* 0x000fe200078ec0ff */
[----:B------:R-:W-:Y:S02]  /*5ab0*/  IMAD.MOV R10, RZ, RZ, -R9 ;  /* 0x000000ffff0a7224 */ /* 0x000fe400078e0a09 */
[----:B------:R-:W-:Y:S02]  /*5ac0*/  IMAD.MOV.U32 R17, RZ, RZ, R21 ;  /* 0x000000ffff117224 */ /* 0x000fe400078e0015 */
[----:B------:R-:W-:Y:S01]  /*5ad0*/  IMAD R8, R26, R9, R6 ;  /* 0x000000091a087224 */ /* 0x000fe200078e0206 */
[----:B------:R-:W-:Y:S01]  /*5ae0*/  LOP3.LUT R9, R16, R11, RZ, 0xc0, !PT ;  /* 0x0000000b10097212 */ /* 0x000fe200078ec0ff */
[----:B--2---:R-:W-:-:S02]  /*5af0*/  IMAD R6, R10, R24, R25 ;  /* 0x000000180a067224 */ /* 0x004fc400078e0219 */
[----:B---3--:R-:W-:Y:S02]  /*5b00*/  IMAD R7, R8, R31, R7 ;  /* 0x0000001f08077224 */ /* 0x008fe400078e0207 */
[----:B------:R-:W-:Y:S02]  /*5b10*/  IMAD R14, R6, R18, R9 ;  /* 0x00000012060e7224 */ /* 0x000fe400078e0209 */
[----:B------:R-:W-:-:S03]  /*5b20*/  IMAD.MOV.U32 R8, RZ, RZ, 0x1 ;  /* 0x00000001ff087424 */ /* 0x000fc600078e00ff */
[----:B------:R-:W-:Y:S02]  /*5b30*/  SEL R18, R14, R7, !P4 ;  /* 0x000000070e127207 */ /* 0x000fe40006000000 */
[----:B------:R-:W-:Y:S02]  /*5b40*/  PRMT R6, R8, 0x7610, R6 ;  /* 0x0000761008067816 */ /* 0x000fe40000000006 */
[----:B------:R-:W-:-:S07]  /*5b50*/  SEL R14, R7, R14, !P4 ;  /* 0x0000000e070e7207 */ /* 0x000fce0006000000 */
.L_x_109:
[----:B------:R-:W-:-:S08]  /*5b60*/  NOP ;  /* 0x0000000000007918 */ /* 0x000fd00000000000 */
[----:B------:R-:W0:-:S00]  /*5b70*/  USETMAXREG.DEALLOC.CTAPOOL 0x28 ;  /* 0x00000028000079c8 */ /* 0x000e0000080e0500 */
[----:B0-----:R-:W-:-:S13]  /*5b80*/  ISETP.NE.AND P0, PT, R3, RZ, PT ;  /* 0x000000ff0300720c */ /* 0x001fda0003f05270 */
[----:B------:R-:W-:Y:S05]  /*5b90*/  @P0 EXIT ;  /* 0x000000000000094d */ /* 0x000fea0003800000 */
[----:B------:R-:W-:Y:S01]  /*5ba0*/  LOP3.LUT P0, RZ, R6, 0xff, RZ, 0xc0, !PT ;  /* 0x000000ff06ff7812 */ /* 0x000fe2000780c0ff */
[----:B------:R-:W-:Y:S02]  /*5bb0*/  IMAD.MOV.U32 R3, RZ, RZ, 0x1 ;  /* 0x00000001ff037424 */ /* 0x000fe400078e00ff */
[----:B------:R-:W-:-:S10]  /*5bc0*/  IMAD.MOV.U32 R13, RZ, RZ, RZ ;  /* 0x000000ffff0d7224 */ /* 0x000fd400078e00ff */
[----:B------:R-:W-:Y:S05]  /*5bd0*/  @!P0 BRA `(.L_x_112) ;  /* 0x0000000c00348947 */ /* 0x000fea0003800000 */
[----:B------:R-:W0:Y:S01]  /*5be0*/  LDC R3, c[0x0][0x28c] ;  /* 0x0000a300ff037b82 */ /* 0x000e220000000800 */
[----:B------:R-:W-:Y:S01]  /*5bf0*/  ULDC UR5, c[0x0][0x658] ;  /* 0x0001960000057ab9 */ /* 0x000fe20000000800 */
[----:B------:R-:W-:Y:S01]  /*5c00*/  UMOV UR7, 0xffffffff ;  /* 0xffffffff00077882 */ /* 0x000fe20000000000 */
[----:B------:R-:W-:Y:S01]  /*5c10*/  ULDC UR6, c[0x0][0xc] ;  /* 0x0000030000067ab9 */ /* 0x000fe20000000800 */
[----:B------:R-:W-:Y:S01]  /*5c20*/  USHF.L.U32 UR8, UR7, UR5, URZ ;  /* 0x0000000507087299 */ /* 0x000fe2000800063f */
[----:B------:R-:W-:Y:S01]  /*5c30*/  BSSY B0, `(.L_x_112) ;  /* 0x00000c7000007945 */ /* 0x000fe20003800000 */
[----:B------:R-:W-:Y:S01]  /*5c40*/  UMOV UR9, 0x1 ;  /* 0x0000000100097882 */ /* 0x000fe20000000000 */
[----:B------:R-:W-:Y:S01]  /*5c50*/  ULDC UR7, c[0x0][0x10] ;  /* 0x0000040000077ab9 */ /* 0x000fe20000000800 */
[----:B------:R-:W1:Y:S01]  /*5c60*/  S2UR UR10, SR_CgaCtaId ;  /* 0x00000000000a79c3 */ /* 0x000e620000008800 */
[----:B------:R-:W-:Y:S01]  /*5c70*/  UIMAD.WIDE.U32 UR6, UR6, UR7, URZ ;  /* 0x00000007060672a5 */ /* 0x000fe2000f8e003f */
[----:B------:R-:W-:Y:S01]  /*5c80*/  IMAD.MOV.U32 R16, RZ, RZ, 0x1 ;  /* 0x00000001ff107424 */ /* 0x000fe200078e00ff */
[----:B------:R-:W-:Y:S01]  /*5c90*/  USHF.L.U32 UR18, UR9, UR5, URZ ;  /* 0x0000000509127299 */ /* 0x000fe2000800063f */
[----:B------:R-:W-:Y:S01]  /*5ca0*/  LOP3.LUT R15, R2, 0x2, RZ, 0xfc, !PT ;  /* 0x00000002020f7812 */ /* 0x000fe200078efcff */
[----:B------:R-:W-:Y:S01]  /*5cb0*/  IMAD.MOV.U32 R13, RZ, RZ, RZ ;  /* 0x000000ffff0d7224 */ /* 0x000fe200078e00ff */
[----:B------:R-:W-:Y:S01]  /*5cc0*/  ULDC UR5, c[0x0][0x14] ;  /* 0x0000050000057ab9 */ /* 0x000fe20000000800 */
[----:B------:R-:W-:Y:S01]  /*5cd0*/  ULDC UR4, c[0x0][0x600] ;  /* 0x0001800000047ab9 */ /* 0x000fe20000000800 */
[----:B------:R-:W-:-:S02]  /*5ce0*/  UIMAD.WIDE.U32 UR22, UR6, UR5, URZ ;  /* 0x00000005061672a5 */ /* 0x000fc4000f8e003f */
[----:B------:R-:W-:Y:S02]  /*5cf0*/  UIMAD UR13, UR7, UR5, URZ ;  /* 0x00000005070d72a4 */ /* 0x000fe4000f8e023f */
[----:B------:R-:W-:Y:S02]  /*5d00*/  UIADD3 UR4, UR4, -0x1, URZ ;  /* 0xffffffff04047890 */ /* 0x000fe4000fffe03f */
[----:B------:R-:W-:Y:S01]  /*5d10*/  ULOP3.LUT UR17, URZ, UR8, URZ, 0x33, !UPT ;  /* 0x000000083f117292 */ /* 0x000fe2000f8e333f */
[----:B0-----:R-:W-:Y:S01]  /*5d20*/  VIADD R3, R3, 0x3f ;  /* 0x0000003f03037836 */ /* 0x001fe20000000000 */
[----:B------:R-:W-:Y:S01]  /*5d30*/  UIADD3 UR13, UR23, UR13, URZ ;  /* 0x0000000d170d7290 */ /* 0x000fe2000fffe03f */
[----:B------:R-:W-:-:S03]  /*5d40*/  ULDC.64 UR24, c[0x0][0x198] ;  /* 0x0000660000187ab9 */ /* 0x000fc60000000a00 */
[----:B------:R-:W-:Y:S01]  /*5d50*/  SHF.R.S32.HI R6, RZ, 0x1f, R3 ;  /* 0x0000001fff067819 */ /* 0x000fe20000011403 */
[----:B-1----:R-:W-:-:S03]  /*5d60*/  IMAD.U32 R11, RZ, RZ, UR10 ;  /* 0x0000000aff0b7e24 */ /* 0x002fc6000f8e00ff */
[----:B------:R-:W-:Y:S01]  /*5d70*/  LEA.HI R6, R6, R3, RZ, 0x6 ;  /* 0x0000000306067211 */ /* 0x000fe200078f30ff */
[----:B------:R-:W-:-:S03]  /*5d80*/  IMAD.MOV.U32 R3, RZ, RZ, 0x1 ;  /* 0x00000001ff037424 */ /* 0x000fc600078e00ff */
[----:B------:R-:W-:-:S05]  /*5d90*/  SHF.R.S32.HI R10, RZ, 0x6, R6 ;  /* 0x00000006ff0a7819 */ /* 0x000fca0000011406 */
[----:B------:R-:W-:-:S07]  /*5da0*/  VIADD R12, R10, 0x1 ;  /* 0x000000010a0c7836 */ /* 0x000fce0000000000 */
.L_x_123:
[----:B------:R-:W-:-:S03]  /*5db0*/  UMOV UR5, 0xffffffff ;  /* 0xffffffff00057882 */ /* 0x000fc60000000000 */
[----:B------:R-:W-:Y:S05]  /*5dc0*/  BRA.DIV UR5, `(.L_x_113) ;  /* 0x0000001605a07947 */ /* 0x000fea000b800000 */
[----:B------:R-:W-:-:S13]  /*5dd0*/  ELECT P0, URZ, PT ;  /* 0x00000000003f782f */ /* 0x000fda0003800000 */
.L_x_148:
[----:B------:R-:W0:Y:S01]  /*5de0*/  LDC R6, c[0x0][0x28c] ;  /* 0x0000a300ff067b82 */ /* 0x000e220000000800 */
[----:B------:R-:W-:Y:S01]  /*5df0*/  BSSY B1, `(.L_x_114) ;  /* 0x000003a000017945 */ /* 0x000fe20003800000 */
[----:B0-----:R-:W-:-:S13]  /*5e00*/  ISETP.LT.OR P0, PT, R6, 0x1, !P0 ;  /* 0x000000010600780c */ /* 0x001fda0004701670 */
[----:B------:R-:W-:Y:S05]  /*5e10*/  @P0 BRA `(.L_x_115) ;  /* 0x0000000000dc0947 */ /* 0x000fea0003800000 */
[----:B------:R-:W-:Y:S02]  /*5e20*/  IMAD R14, R14, 0x4, R11 ;  /* 0x000000040e0e7824 */ /* 0x000fe400078e020b */
[----:B------:R-:W-:Y:S02]  /*5e30*/  IMAD.SHL.U32 R18, R18, 0x40, RZ ;  /* 0x0000004012127824 */ /* 0x000fe400078e00ff */
[----:B------:R-:W-:Y:S02]  /*5e40*/  IMAD.MOV.U32 R22, RZ, RZ, RZ ;  /* 0x000000ffff167224 */ /* 0x000fe400078e00ff */
[----:B------:R-:W-:Y:S02]  /*5e50*/  IMAD.MOV.U32 R6, RZ, RZ, R12 ;  /* 0x000000ffff067224 */ /* 0x000fe400078e000c */
[----:B------:R-:W-:Y:S02]  /*5e60*/  IMAD.MOV.U32 R7, RZ, RZ, R3 ;  /* 0x000000ffff077224 */ /* 0x000fe400078e0003 */
[----:B------:R-:W-:-:S02]  /*5e70*/  IMAD.MOV.U32 R8, RZ, RZ, R13 ;  /* 0x000000ffff087224 */ /* 0x000fc400078e000d */
[----:B------:R-:W-:-:S07]  /*5e80*/  IMAD.SHL.U32 R19, R14, 0x20, RZ ;  /* 0x000000200e137824 */ /* 0x000fce00078e00ff */
.L_x_118:
[----:B------:R-:W0:Y:S01]  /*5e90*/  S2UR UR5, SR_CgaCtaId ;  /* 0x00000000000579c3 */ /* 0x000e220000008800 */
[----:B------:R-:W-:Y:S02]  /*5ea0*/  MOV R14, 0x400 ;  /* 0x00000400000e7802 */ /* 0x000fe40000000f00 */
[----:B------:R-:W-:Y:S02]  /*5eb0*/  SHF.L.U32 R9, R7, 0x1f, RZ ;  /* 0x0000001f07097819 */ /* 0x000fe400000006ff */
[----:B------:R-:W-:Y:S01]  /*5ec0*/  LOP3.LUT P1, RZ, R0, 0x7f, RZ, 0xc0, !PT ;  /* 0x0000007f00ff7812 */ /* 0x000fe2000782c0ff */
[----:B0-----:R-:W-:-:S05]  /*5ed0*/  IMAD.U32 R11, RZ, RZ, UR5 ;  /* 0x00000005ff0b7e24 */ /* 0x001fca000f8e00ff */
[----:B------:R-:W-:-:S07]  /*5ee0*/  LEA R21, R11, R14, 0x18 ;  /* 0x0000000e0b157211 */ /* 0x000fce00078ec0ff */
[----:B------:R-:W0:Y:S01]  /*5ef0*/  @!P1 LDC R14, c[0x0][0x500] ;  /* 0x00014000ff0e9b82 */ /* 0x000e220000000800 */
[----:B------:R-:W-:-:S04]  /*5f00*/  IMAD R20, R8, 0x8, R21 ;  /* 0x0000000808147824 */ /* 0x000fc800078e0215 */
[----:B------:R-:W1:Y:S02]  /*5f10*/  SYNCS.PHASECHK.TRANS64.TRYWAIT P0, [R20+URZ+0x90], R9 ;  /* 0x00009009140075a7 */ /* 0x000e64000800017f */
[----:B-1----:R-:W-:Y:S05]  /*5f20*/  @!P0 BRA `(.L_x_116) ;  /* 0x0000001400688947 */ /* 0x002fea0003800000 */
.L_x_149:
[----:B-1----:R-:W-:Y:S01]  /*5f30*/  PRMT R9, R15, 0x9910, RZ ;  /* 0x000099100f097816 */ /* 0x002fe200000000ff */
[----:B0-----:R0:W-:Y:S03]  /*5f40*/  @!P1 SYNCS.ARRIVE.TRANS64 RZ, [R20+URZ], R14 ;  /* 0x0000000e14ff99a7 */ /* 0x0011e6000800003f */
[----:B------:R-:W-:-:S13]  /*5f50*/  ISETP.NE.AND P0, PT, R9, 0x2, PT ;  /* 0x000000020900780c */ /* 0x000fda0003f05270 */
[----:B0-----:R-:W-:Y:S05]  /*5f60*/  @P0 BRA `(.L_x_117) ;  /* 0x0000000000040947 */ /* 0x001fea0003800000 */
[----:B------:R-:W-:Y:S01]  /*5f70*/  BPT.TRAP 0x1 ;  /* 0x000000040000795c */ /* 0x000fe20000300000 */
.L_x_117:
[----:B------:R-:W-:Y:S01]  /*5f80*/  IMAD R9, R8, 0x4, R11 ;  /* 0x0000000408097824 */ /* 0x000fe200078e020b */
[----:B------:R-:W-:Y:S01]  /*5f90*/  R2UR UR9, R20 ;  /* 0x00000000140972ca */ /* 0x000fe200000e0000 */
[----:B------:R-:W-:Y:S01]  /*5fa0*/  VIADD R6, R6, 0xffffffff ;  /* 0xffffffff06067836 */ /* 0x000fe20000000000 */
[----:B------:R-:W-:Y:S01]  /*5fb0*/  UIADD3 UR6, UP0, UR24, 0xf0, URZ ;  /* 0x000000f018067890 */ /* 0x000fe2000ff1e03f */
[--C-:B------:R-:W-:Y:S01]  /*5fc0*/  IMAD.U32 R9, R9, 0x800, R21.reuse ;  /* 0x0000080009097824 */ /* 0x100fe200078e0015 */
[----:B------:R-:W-:Y:S01]  /*5fd0*/  R2UR UR11, R19 ;  /* 0x00000000130b72ca */ /* 0x000fe200000e0000 */
[----:B------:R-:W-:Y:S01]  /*5fe0*/  IMAD R21, R8, 0x1000, R21 ;  /* 0x0000100008157824 */ /* 0x000fe200078e0215 */
[----:B------:R-:W-:Y:S01]  /*5ff0*/  R2UR UR10, R22 ;  /* 0x00000000160a72ca */ /* 0x000fe200000e0000 */
[----:B------:R-:W-:Y:S01]  /*6000*/  UIADD3 UR26, UP1, UR24, 0x1f0, URZ ;  /* 0x000001f0181a7890 */ /* 0x000fe2000ff3e03f */
[----:B------:R-:W-:Y:S01]  /*6010*/  R2UR UR5, R9 ;  /* 0x00000000090572ca */ /* 0x000fe200000e0000 */
[----:B------:R-:W-:Y:S01]  /*6020*/  UIADD3.X UR7, URZ, UR25, URZ, UP0, !UPT ;  /* 0x000000193f077290 */ /* 0x000fe200087fe43f */
[----:B------:R-:W-:Y:S01]  /*6030*/  R2UR UR8, R21 ;  /* 0x00000000150872ca */ /* 0x000fe200000e0000 */
[----:B------:R-:W-:Y:S01]  /*6040*/  VIADD R8, R8, 0x1 ;  /* 0x0000000108087836 */ /* 0x000fe20000000000 */
[----:B------:R-:W-:Y:S01]  /*6050*/  R2UR UR12, R17 ;  /* 0x00000000110c72ca */ /* 0x000fe200000e0000 */
[----:B------:R-:W-:Y:S01]  /*6060*/  UIADD3.X UR27, URZ, UR25, URZ, UP1, !UPT ;  /* 0x000000193f1b7290 */ /* 0x000fe20008ffe43f */
[----:B------:R-:W-:Y:S01]  /*6070*/  R2UR UR19, R18 ;  /* 0x00000000121372ca */ /* 0x000fe200000e0000 */
[----:B------:R-:W-:Y:S01]  /*6080*/  UMOV UR20, 0xf0000 ;  /* 0x000f000000147882 */ /* 0x000fe20000000000 */
[----:B------:R-:W-:Y:S01]  /*6090*/  ISETP.GT.AND P1, PT, R6, 0x1, PT ;  /* 0x000000010600780c */ /* 0x000fe20003f24270 */
[----:B------:R-:W-:Y:S01]  /*60a0*/  UMOV UR14, 0x0 ;  /* 0x00000000000e7882 */ /* 0x000fe20000000000 */
[----:B------:R-:W-:Y:S01]  /*60b0*/  UMOV UR15, 0x10000000 ;  /* 0x10000000000f7882 */ /* 0x000fe20000000000 */
[----:B------:R-:W-:Y:S01]  /*60c0*/  ISETP.NE.AND P0, PT, R8, 0x12, PT ;  /* 0x000000120800780c */ /* 0x000fe20003f05270 */
[----:B------:R-:W-:Y:S01]  /*60d0*/  VIADD R22, R22, 0x40 ;  /* 0x0000004016167836 */ /* 0x000fe20000000000 */
[----:B------:R-:W-:-:S02]  /*60e0*/  UIADD3 UR5, UR5, 0x200, URZ ;  /* 0x0000020005057890 */ /* 0x000fc4000fffe03f */
[----:B------:R-:W-:Y:S01]  /*60f0*/  UIADD3 UR16, UR8, 0x24200, URZ ;  /* 0x0002420008107890 */ /* 0x000fe2000fffe03f */
[----:B------:R-:W-:Y:S02]  /*6100*/  SEL R14, RZ, 0x1, P0 ;  /* 0x00000001ff0e7807 */ /* 0x000fe40000000000 */
[----:B------:R-:W-:Y:S02]  /*6110*/  SEL R8, R8, RZ, P0 ;  /* 0x000000ff08087207 */ /* 0x000fe40000000000 */
[----:B------:R-:W-:Y:S01]  /*6120*/  UMOV UR8, UR5 ;  /* 0x0000000500087c82 */ /* 0x000fe20008000000 */
[----:B------:R-:W-:Y:S01]  /*6130*/  LOP3.LUT R7, R7, R14, RZ, 0x3c, !PT ;  /* 0x0000000e07077212 */ /* 0x000fe200078e3cff */
[----:B------:R0:W-:Y:S02]  /*6140*/  UTMALDG.3D.MULTICAST [UR8], [UR6], UR20, desc[UR14] ;  /* 0x00000e08060073b4 */ /* 0x0001e40008011814 */
[----:B0-----:R-:W-:Y:S01]  /*6150*/  UMOV UR8, UR16 ;  /* 0x0000001000087c82 */ /* 0x001fe20008000000 */
[----:B------:R-:W-:-:S02]  /*6160*/  UMOV UR11, UR19 ;  /* 0x00000013000b7c82 */ /* 0x000fc40008000000 */
[----:B------:R0:W-:Y:S02]  /*6170*/  UTMALDG.3D [UR8], [UR26], desc[UR14] ;  /* 0x00000e081a0075b4 */ /* 0x0001e40008011000 */
[----:B0-----:R-:W-:Y:S05]  /*6180*/  @P1 BRA `(.L_x_118) ;  /* 0xfffffffc00401947 */ /* 0x001fea000383ffff */
.L_x_115:
[----:B------:R-:W-:Y:S05]  /*6190*/  BSYNC B1 ;  /* 0x0000000000017941 */ /* 0x000fea0003800000 */
.L_x_114:
[----:B------:R-:W-:Y:S01]  /*61a0*/  LOP3.LUT P1, RZ, R16, 0xff, RZ, 0xc0, !PT ;  /* 0x000000ff10ff7812 */ /* 0x000fe2000782c0ff */
[C---:B------:R-:W-:Y:S01]  /*61b0*/  IMAD.IADD R13, R10.reuse, 0x1, R13 ;  /* 0x000000010a0d7824 */ /* 0x040fe200078e020d */
[----:B------:R-:W-:Y:S01]  /*61c0*/  ULDC.64 UR6, c[0x0][0x650] ;  /* 0x0001940000067ab9 */ /* 0x000fe20000000a00 */
[C---:B------:R-:W-:Y:S01]  /*61d0*/  ISETP.GE.U32.AND P2, PT, R10.reuse, 0x12, PT ;  /* 0x000000120a00780c */ /* 0x040fe20003f46070 */
[----:B------:R-:W-:Y:S01]  /*61e0*/  BSSY B1, `(.L_x_119) ;  /* 0x0000069000017945 */ /* 0x000fe20003800000 */
[----:B------:R-:W-:Y:S01]  /*61f0*/  IMAD.MOV.U32 R14, RZ, RZ, -0x1 ;  /* 0xffffffffff0e7424 */ /* 0x000fe200078e00ff */
[----:B------:R-:W-:Y:S01]  /*6200*/  ISETP.GT.U32.AND P0, PT, R13, 0x11, PT ;  /* 0x000000110d00780c */ /* 0x000fe20003f04070 */
[----:B------:R-:W-:Y:S01]  /*6210*/  IMAD.MOV.U32 R18, RZ, RZ, -0x1 ;  /* 0xffffffffff127424 */ /* 0x000fe200078e00ff */
[----:B------:R-:W-:Y:S01]  /*6220*/  PRMT R16, RZ, 0x7610, R16 ;  /* 0x00007610ff107816 */ /* 0x000fe20000000010 */
[----:B------:R-:W-:Y:S01]  /*6230*/  IMAD.MOV.U32 R17, RZ, RZ, -0x1 ;  /* 0xffffffffff117424 */ /* 0x000fe200078e00ff */
[----:B------:R-:W-:-:S03]  /*6240*/  ISETP.LT.U32.AND P0, PT, R10, 0x12, P0 ;  /* 0x000000120a00780c */ /* 0x000fc60000701070 */
[----:B------:R-:W0:Y:S01]  /*6250*/  @P1 S2R R11, SR_CgaCtaId ;  /* 0x00000000000b1919 */ /* 0x000e220000008800 */
[----:B------:R-:W-:-:S04]  /*6260*/  @P1 MOV R6, 0x400 ;  /* 0x0000040000061802 */ /* 0x000fc80000000f00 */
[----:B0-----:R-:W-:Y:S01]  /*6270*/  @P1 LEA R8, R11, R6, 0x18 ;  /* 0x000000060b081211 */ /* 0x001fe200078ec0ff */
[----:B------:R-:W-:Y:S01]  /*6280*/  IMAD.WIDE.U32 R6, R13, 0x38e38e39, RZ ;  /* 0x38e38e390d067825 */ /* 0x000fe200078e00ff */
[----:B------:R-:W-:Y:S02]  /*6290*/  SEL R6, RZ, 0x1, !P0 ;  /* 0x00000001ff067807 */ /* 0x000fe40004000000 */
[----:B------:R0:W-:Y:S01]  /*62a0*/  @P1 SYNCS.ARRIVE.TRANS64.A1T0 RZ, [R8+URZ+0x138], RZ ;  /* 0x000138ff08ff19a7 */ /* 0x0001e2000810003f */
[----:B------:R-:W-:Y:S02]  /*62b0*/  IADD3 R4, P1, R4, UR22, RZ ;  /* 0x0000001604047c10 */ /* 0x000fe4000ff3e0ff */
[----:B------:R-:W-:Y:S02]  /*62c0*/  LOP3.LUT R3, R3, R6, RZ, 0x3c, !PT ;  /* 0x0000000603037212 */ /* 0x000fe400078e3cff */
[----:B------:R-:W-:Y:S02]  /*62d0*/  IADD3.X R5, R5, UR13, RZ, P1, !PT ;  /* 0x0000000d05057c10 */ /* 0x000fe40008ffe4ff */
[----:B------:R-:W-:-:S02]  /*62e0*/  ISETP.GE.U32.AND P0, PT, R4, UR6, PT ;  /* 0x0000000604007c0c */ /* 0x000fc4000bf06070 */
[----:B0-----:R-:W-:Y:S02]  /*62f0*/  SHF.R.U32.HI R8, RZ, 0x2, R7 ;  /* 0x00000002ff087819 */ /* 0x001fe40000011607 */
[----:B------:R-:W-:Y:S02]  /*6300*/  ISETP.GE.U32.AND.EX P0, PT, R5, UR7, PT, P0 ;  /* 0x0000000705007c0c */ /* 0x000fe4000bf06100 */
[----:B------:R-:W-:Y:S01]  /*6310*/  @P2 LOP3.LUT R3, R3, 0x1, R8, 0x78, !PT ;  /* 0x0000000103032812 */ /* 0x000fe200078e7808 */
[----:B------:R-:W-:Y:S01]  /*6320*/  IMAD R13, R8, -0x12, R13 ;  /* 0xffffffee080d7824 */ /* 0x000fe200078e020d */
[----:B------:R-:W-:-:S09]  /*6330*/  PRMT R6, RZ, 0x7610, R6 ;  /* 0x00007610ff067816 */ /* 0x000fd20000000006 */
[----:B------:R-:W-:Y:S05]  /*6340*/  @P0 BRA `(.L_x_120) ;  /* 0x0000000400480947 */ /* 0x000fea0003800000 */
[----:B------:R-:W0:Y:S01]  /*6350*/  S2R R18, SR_CTAID.X ;  /* 0x0000000000127919 */ /* 0x000e220000002500 */
[----:B------:R-:W-:Y:S01]  /*6360*/  ULDC.64 UR6, c[0x0][0x628] ;  /* 0x00018a0000067ab9 */ /* 0x000fe20000000a00 */
[----:B------:R-:W1:Y:S01]  /*6370*/  LDC R19, c[0x0][0x144] ;  /* 0x00005100ff137b82 */ /* 0x000e620000000800 */
[----:B------:R-:W-:Y:S01]  /*6380*/  ISETP.NE.U32.AND P0, PT, RZ, UR6, PT ;  /* 0x00000006ff007c0c */ /* 0x000fe2000bf05070 */
[----:B------:R-:W2:Y:S01]  /*6390*/  S2R R14, SR_CTAID.Y ;  /* 0x00000000000e7919 */ /* 0x000ea20000002600 */
[----:B------:R-:W-:Y:S01]  /*63a0*/  ULDC UR8, c[0x0][0x630] ;  /* 0x00018c0000087ab9 */ /* 0x000fe20000000800 */
[----:B------:R-:W-:Y:S01]  /*63b0*/  ULDC UR9, c[0x0][0x150] ;  /* 0x0000540000097ab9 */ /* 0x000fe20000000800 */
[----:B------:R-:W-:Y:S01]  /*63c0*/  ISETP.NE.AND.EX P0, PT, RZ, UR7, PT, P0 ;  /* 0x00000007ff007c0c */ /* 0x000fe2000bf05300 */
[----:B------:R-:W-:Y:S02]  /*63d0*/  IMAD.MOV.U32 R6, RZ, RZ, R4 ;  /* 0x000000ffff067224 */ /* 0x000fe400078e0004 */
[----:B------:R-:W-:Y:S01]  /*63e0*/  IMAD.MOV.U32 R7, RZ, RZ, R5 ;  /* 0x000000ffff077224 */ /* 0x000fe200078e0005 */
[----:B0-----:R-:W-:-:S09]  /*63f0*/  I2FP.F32.U32 R20, R18 ;  /* 0x0000001200147245 */ /* 0x001fd20000201000 */
[----:B------:R-:W-:Y:S05]  /*6400*/  @!P0 BRA `(.L_x_121) ;  /* 0x0000000000288947 */ /* 0x000fea0003800000 */
[----:B------:R-:W-:Y:S02]  /*6410*/  ULDC UR5, c[0x0][0x634] ;  /* 0x00018d0000057ab9 */ /* 0x000fe40000000800 */
[----:B------:R-:W-:-:S05]  /*6420*/  IADD3 R7, P0, R4, UR5, RZ ;  /* 0x0000000504077c10 */ /* 0x000fca000ff1e0ff */
[----:B------:R-:W-:-:S04]  /*6430*/  IMAD.X R17, RZ, RZ, R5, P0 ;  /* 0x000000ffff117224 */ /* 0x000fc800000e0605 */
[----:B------:R-:W-:-:S04]  /*6440*/  IMAD.WIDE.U32 R8, R17, UR6, RZ ;  /* 0x0000000611087c25 */ /* 0x000fc8000f8e00ff */
[----:B------:R-:W-:-:S04]  /*6450*/  IMAD.WIDE.U32 R8, P0, R7, UR7, R8 ;  /* 0x0000000707087c25 */ /* 0x000fc8000f800008 */
[----:B------:R-:W-:-:S04]  /*6460*/  IMAD.WIDE.U32 R6, R7, UR6, RZ ;  /* 0x0000000607067c25 */ /* 0x000fc8000f8e00ff */
[----:B------:R-:W-:Y:S01]  /*6470*/  IMAD.MOV.U32 R6, RZ, RZ, R9 ;  /* 0x000000ffff067224 */ /* 0x000fe200078e0009 */
[----:B------:R-:W-:Y:S01]  /*6480*/  IADD3 RZ, P1, R7, R8, RZ ;  /* 0x0000000807ff7210 */ /* 0x000fe20007f3e0ff */
[----:B------:R-:W-:-:S04]  /*6490*/  IMAD.X R7, RZ, RZ, RZ, P0 ;  /* 0x000000ffff077224 */ /* 0x000fc800000e06ff */
[----:B------:R-:W-:-:S08]  /*64a0*/  IMAD.WIDE.U32.X R6, R17, UR7, R6, P1 ;  /* 0x0000000711067c25 */ /* 0x000fd000088e0406 */
.L_x_121:
[----:B------:R-:W-:Y:S01]  /*64b0*/  FMUL R20, R20, UR9 ;  /* 0x0000000914147c20 */ /* 0x000fe20008400000 */
[--C-:B------:R-:W-:Y:S01]  /*64c0*/  SHF.R.U64 R17, R6, UR8, R7.reuse ;  /* 0x0000000806117c19 */ /* 0x100fe20008001207 */
[----:B------:R-:W-:Y:S01]  /*64d0*/  ULDC.64 UR6, c[0x0][0x620] ;  /* 0x0001880000067ab9 */ /* 0x000fe20000000a00 */
[----:B------:R-:W-:Y:S01]  /*64e0*/  SHF.R.U32.HI R6, RZ, UR8, R7 ;  /* 0x00000008ff067c19 */ /* 0x000fe20008011607 */
[----:B------:R-:W-:Y:S01]  /*64f0*/  ULDC.64 UR8, c[0x0][0x640] ;  /* 0x0001900000087ab9 */ /* 0x000fe20000000a00 */
[----:B------:R-:W-:Y:S01]  /*6500*/  IADD3 R7, P0, RZ, -R17, RZ ;  /* 0x80000011ff077210 */ /* 0x000fe20007f1e0ff */
[----:B------:R-:W0:Y:S01]  /*6510*/  F2I.U32.TRUNC.NTZ R20, R20 ;  /* 0x0000001400147305 */ /* 0x000e22000020f000 */
[----:B------:R-:W3:Y:S01]  /*6520*/  LDC R21, c[0x0][0x148] ;  /* 0x00005200ff157b82 */ /* 0x000ee20000000800 */
[----:B------:R-:W-:Y:S02]  /*6530*/  ULDC UR5, c[0x0][0x618] ;  /* 0x0001860000057ab9 */ /* 0x000fe40000000800 */
[----:B------:R-:W-:Y:S01]  /*6540*/  IMAD.X R6, RZ, RZ, ~R6, P0 ;  /* 0x000000ffff067224 */ /* 0x000fe200000e0e06 */
[----:B------:R-:W-:-:S03]  /*6550*/  ISETP.NE.U32.AND P0, PT, RZ, UR8, PT ;  /* 0x00000008ff007c0c */ /* 0x000fc6000bf05070 */
[----:B------:R-:W-:Y:S01]  /*6560*/  IMAD R6, R6, UR6, RZ ;  /* 0x0000000606067c24 */ /* 0x000fe2000f8e02ff */
[----:B------:R-:W-:-:S03]  /*6570*/  ISETP.NE.AND.EX P0, PT, RZ, UR9, PT, P0 ;  /* 0x00000009ff007c0c */ /* 0x000fc6000bf05300 */
[C---:B------:R-:W-:Y:S02]  /*6580*/  IMAD R9, R7.reuse, UR7, R6 ;  /* 0x0000000707097c24 */ /* 0x040fe4000f8e0206 */
[----:B------:R-:W-:Y:S01]  /*6590*/  IMAD.WIDE.U32 R6, R7, UR6, R4 ;  /* 0x0000000607067c25 */ /* 0x000fe2000f8e0004 */
[----:B------:R-:W-:-:S03]  /*65a0*/  ULDC UR6, c[0x0][0x154] ;  /* 0x0000550000067ab9 */ /* 0x000fc60000000800 */
[----:B0-----:R-:W-:Y:S02]  /*65b0*/  IMAD.MOV R8, RZ, RZ, -R20 ;  /* 0x000000ffff087224 */ /* 0x001fe400078e0a14 */
[----:B------:R-:W-:Y:S02]  /*65c0*/  IMAD.IADD R7, R7, 0x1, R9 ;  /* 0x0000000107077824 */ /* 0x000fe400078e0209 */
[----:B-1----:R-:W-:Y:S01]  /*65d0*/  IMAD R18, R19, R8, R18 ;  /* 0x0000000813127224 */ /* 0x002fe200078e0212 */
[----:B--2---:R-:W-:Y:S02]  /*65e0*/  I2FP.F32.U32 R8, R14 ;  /* 0x0000000e00087245 */ /* 0x004fe40000201000 */
[--C-:B------:R-:W-:Y:S02]  /*65f0*/  SHF.R.U64 R19, R6, UR5, R7.reuse ;  /* 0x0000000506137c19 */ /* 0x100fe40008001207 */
[----:B------:R-:W-:Y:S01]  /*6600*/  SHF.R.U32.HI R6, RZ, UR5, R7 ;  /* 0x00000005ff067c19 */ /* 0x000fe20008011607 */
[----:B------:R-:W-:Y:S01]  /*6610*/  FMUL R8, R8, UR6 ;  /* 0x0000000608087c20 */ /* 0x000fe20008400000 */
[----:B------:R-:W-:-:S02]  /*6620*/  ULDC UR5, c[0x0][0x608] ;  /* 0x0001820000057ab9 */ /* 0x000fc40000000800 */
[--C-:B------:R-:W-:Y:S01]  /*6630*/  SHF.R.U64 R22, R19, UR5, R6.reuse ;  /* 0x0000000513167c19 */ /* 0x100fe20008001206 */
[----:B------:R0:W1:Y:S01]  /*6640*/  F2I.U32.TRUNC.NTZ R24, R8 ;  /* 0x0000000800187305 */ /* 0x000062000020f000 */
[----:B------:R-:W-:Y:S01]  /*6650*/  SHF.R.U32.HI R7, RZ, UR5, R6 ;  /* 0x00000005ff077c19 */ /* 0x000fe20008011606 */
[----:B------:R-:W-:-:S03]  /*6660*/  ULDC UR5, c[0x0][0x658] ;  /* 0x0001960000057ab9 */ /* 0x000fc60000000800 */
[--C-:B------:R-:W-:Y:S02]  /*6670*/  SHF.R.U64 R20, R22, UR5, R7.reuse ;  /* 0x0000000516147c19 */ /* 0x100fe40008001207 */
[----:B------:R-:W-:-:S03]  /*6680*/  SHF.R.U32.HI R23, RZ, UR5, R7 ;  /* 0x00000005ff177c19 */ /* 0x000fc60008011607 */
[----:B------:R-:W-:Y:S02]  /*6690*/  IMAD.MOV.U32 R6, RZ, RZ, R20 ;  /* 0x000000ffff067224 */ /* 0x000fe400078e0014 */
[----:B------:R-:W-:Y:S01]  /*66a0*/  IMAD.MOV.U32 R7, RZ, RZ, R23 ;  /* 0x000000ffff077224 */ /* 0x000fe200078e0017 */
[----:B0-----:R-:W-:Y:S06]  /*66b0*/  @!P0 BRA `(.L_x_122) ;  /* 0x0000000000288947 */ /* 0x001fec0003800000 */
        /* <DEDUP_REMOVED lines=10> */
.L_x_122:
[----:B------:R-:W-:Y:S01]  /*6760*/  ULDC UR5, c[0x0][0x648] ;  /* 0x0001920000057ab9 */ /* 0x000fe20000000800 */
[----:B------:R-:W-:Y:S01]  /*6770*/  LOP3.LUT R22, R22, UR17, RZ, 0xc0, !PT ;  /* 0x0000001116167c12 */ /* 0x000fe2000f8ec0ff */
[----:B-1----:R-:W-:Y:S01]  /*6780*/  IMAD.MOV R24, RZ, RZ, -R24 ;  /* 0x000000ffff187224 */ /* 0x002fe200078e0a18 */
[----:B------:R-:W-:Y:S01]  /*6790*/  SHF.R.U64 R7, R6, UR5, R7 ;  /* 0x0000000506077c19 */ /* 0x000fe20008001207 */
[----:B------:R-:W-:Y:S01]  /*67a0*/  ULDC UR5, c[0x0][0x638] ;  /* 0x00018e0000057ab9 */ /* 0x000fe20000000800 */
[----:B------:R-:W-:Y:S01]  /*67b0*/  LOP3.LUT R19, R19, UR4, RZ, 0xc0, !PT ;  /* 0x0000000413137c12 */ /* 0x000fe2000f8ec0ff */
[----:B---3--:R-:W-:Y:S01]  /*67c0*/  @P4 IMAD R18, R21, R24, R14 ;  /* 0x0000001815124224 */ /* 0x008fe200078e020e */
[----:B------:R-:W-:Y:S01]  /*67d0*/  ULDC UR6, c[0x0][0x610] ;  /* 0x0001840000067ab9 */ /* 0x000fe20000000800 */
[----:B------:R-:W-:Y:S02]  /*67e0*/  IMAD.MOV R9, RZ, RZ, -R7 ;  /* 0x000000ffff097224 */ /* 0x000fe400078e0a07 */
[----:B------:R-:W-:-:S02]  /*67f0*/  IMAD R7, R7, UR18, R22 ;  /* 0x0000001207077c24 */ /* 0x000fc4000f8e0216 */
[----:B------:R-:W-:Y:S01]  /*6800*/  IMAD R20, R9, UR5, R20 ;  /* 0x0000000509147c24 */ /* 0x000fe2000f8e0214 */
[----:B------:R-:W-:Y:S01]  /*6810*/  ULDC UR5, c[0x0][0x600] ;  /* 0x0001800000057ab9 */ /* 0x000fe20000000800 */
[----:B------:R-:W-:Y:S02]  /*6820*/  IMAD R14, R7, UR6, R18 ;  /* 0x00000006070e7c24 */ /* 0x000fe4000f8e0212 */
[----:B------:R-:W-:Y:S02]  /*6830*/  IMAD R7, R20, UR5, R19 ;  /* 0x0000000514077c24 */ /* 0x000fe4000f8e0213 */
[----:B------:R-:W-:-:S03]  /*6840*/  IMAD.MOV.U32 R6, RZ, RZ, 0x1 ;  /* 0x00000001ff067424 */ /* 0x000fc600078e00ff */
[----:B------:R-:W-:Y:S02]  /*6850*/  SEL R18, R7, R14, !P4 ;  /* 0x0000000e07127207 */ /* 0x000fe40006000000 */
[----:B------:R-:W-:-:S07]  /*6860*/  SEL R14, R14, R7, !P4 ;  /* 0x000000070e0e7207 */ /* 0x000fce0006000000 */
.L_x_120:
[----:B------:R-:W-:Y:S05]  /*6870*/  BSYNC B1 ;  /* 0x0000000000017941 */ /* 0x000fea0003800000 */
.L_x_119:
[----:B------:R-:W-:-:S13]  /*6880*/  LOP3.LUT P0, RZ, R6, 0xff, RZ, 0xc0, !PT ;  /* 0x000000ff06ff7812 */ /* 0x000fda000780c0ff */
[----:B------:R-:W-:Y:S05]  /*6890*/  @P0 BRA `(.L_x_123) ;  /* 0xfffffff400440947 */ /* 0x000fea000383ffff */
[----:B------:R-:W-:Y:S05]  /*68a0*/  BSYNC B0 ;  /* 0x0000000000007941 */ /* 0x000fea0003800000 */
.L_x_112:
[----:B------:R-:W-:-:S03]  /*68b0*/  UMOV UR5, 0xffffffff ;  /* 0xffffffff00057882 */ /* 0x000fc60000000000 */
[----:B------:R-:W-:Y:S05]  /*68c0*/  BRA.DIV UR5, `(.L_x_124) ;  /* 0x0000000e05147947 */ /* 0x000fea000b800000 */
[----:B------:R-:W-:-:S13]  /*68d0*/  ELECT P0, URZ, PT ;  /* 0x00000000003f782f */ /* 0x000fda0003800000 */
.L_x_152:
[----:B------:R-:W-:Y:S04]  /*68e0*/  BSSY B0, `(.L_x_125) ;  /* 0x00000a9000007945 */ /* 0x000fe80003800000 */
[----:B------:R-:W-:Y:S05]  /*68f0*/  @!P0 BRA `(.L_x_126) ;  /* 0x00000008009c8947 */ /* 0x000fea0003800000 */
[----:B------:R-:W-:-:S04]  /*6900*/  LOP3.LUT R2, R2, 0x2, RZ, 0xfc, !PT ;  /* 0x0000000202027812 */ /* 0x000fc800078efcff */
[----:B------:R-:W-:-:S13]  /*6910*/  ISETP.NE.AND P0, PT, R2, 0x3, PT ;  /* 0x000000030200780c */ /* 0x000fda0003f05270 */
[----:B------:R-:W-:Y:S05]  /*6920*/  @!P0 BRA `(.L_x_127) ;  /* 0x0000000000048947 */ /* 0x000fea0003800000 */
[----:B------:R-:W-:Y:S01]  /*6930*/  BPT.TRAP 0x1 ;  /* 0x000000040000795c */ /* 0x000fe20000300000 */
.L_x_127:
[----:B------:R-:W0:Y:S01]  /*6940*/  S2R R5, SR_CgaCtaId ;  /* 0x0000000000057919 */ /* 0x000e220000008800 */
[----:B------:R-:W-:Y:S02]  /*6950*/  MOV R0, 0x400 ;  /* 0x0000040000007802 */ /* 0x000fe40000000f00 */
[----:B------:R-:W-:Y:S02]  /*6960*/  SHF.L.U32 R4, R3, 0x1f, RZ ;  /* 0x0000001f03047819 */ /* 0x000fe400000006ff */
[----:B0-----:R-:W-:-:S05]  /*6970*/  LEA R0, R5, R0, 0x18 ;  /* 0x0000000005007211 */ /* 0x001fca00078ec0ff */
[----:B------:R-:W-:-:S04]  /*6980*/  VIADD R0, R0, 0x90 ;  /* 0x0000009000007836 */ /* 0x000fc80000000000 */
[C---:B------:R-:W-:Y:S02]  /*6990*/  IMAD R7, R13.reuse, 0x8, R0 ;  /* 0x000000080d077824 */ /* 0x040fe400078e0200 */
[----:B------:R-:W-:Y:S02]  /*69a0*/  VIADD R13, R13, 0x1 ;  /* 0x000000010d0d7836 */ /* 0x000fe40000000000 */
[----:B------:R-:W0:Y:S03]  /*69b0*/  SYNCS.PHASECHK.TRANS64.TRYWAIT P0, [R7+URZ], R4 ;  /* 0x00000004070075a7 */ /* 0x000e26000800017f */
[----:B------:R-:W-:-:S04]  /*69c0*/  ISETP.NE.AND P1, PT, R13, 0x12, PT ;  /* 0x000000120d00780c */ /* 0x000fc80003f25270 */
[----:B------:R-:W-:Y:S02]  /*69d0*/  SEL R2, RZ, 0x1, P1 ;  /* 0x00000001ff027807 */ /* 0x000fe40000800000 */
[----:B------:R-:W-:Y:S02]  /*69e0*/  SEL R13, R13, RZ, P1 ;  /* 0x000000ff0d0d7207 */ /* 0x000fe40000800000 */
[----:B------:R-:W-:-:S03]  /*69f0*/  LOP3.LUT R6, R3, R2, RZ, 0x3c, !PT ;  /* 0x0000000203067212 */ /* 0x000fc600078e3cff */
[----:B------:R-:W-:Y:S01]  /*6a00*/  IMAD R8, R13, 0x8, R0 ;  /* 0x000000080d087824 */ /* 0x000fe200078e0200 */
[----:B------:R-:W-:Y:S01]  /*6a10*/  SHF.L.U32 R5, R6, 0x1f, RZ ;  /* 0x0000001f06057819 */ /* 0x000fe200000006ff */
[----:B0-----:R-:W-:Y:S06]  /*6a20*/  @!P0 BRA `(.L_x_128) ;  /* 0x0000000800dc8947 */ /* 0x001fec0003800000 */
.L_x_153:
[----:B------:R-:W1:Y:S01]  /*6a30*/  SYNCS.PHASECHK.TRANS64.TRYWAIT P0, [R8+URZ], R5 ;  /* 0x00000005080075a7 */ /* 0x000e62000800017f */
[----:B------:R-:W-:-:S05]  /*6a40*/  VIADD R2, R13, 0x1 ;  /* 0x000000010d027836 */ /* 0x000fca0000000000 */
[----:B------:R-:W-:-:S04]  /*6a50*/  ISETP.NE.AND P1, PT, R2, 0x12, PT ;  /* 0x000000120200780c */ /* 0x000fc80003f25270 */
[----:B------:R-:W-:Y:S02]  /*6a60*/  SEL R3, RZ, 0x1, P1 ;  /* 0x00000001ff037807 */ /* 0x000fe40000800000 */
[----:B0-----:R-:W-:Y:S02]  /*6a70*/  SEL R7, R2, RZ, P1 ;  /* 0x000000ff02077207 */ /* 0x001fe40000800000 */
[----:B------:R-:W-:-:S03]  /*6a80*/  LOP3.LUT R6, R6, R3, RZ, 0x3c, !PT ;  /* 0x0000000306067212 */ /* 0x000fc600078e3cff */
[----:B------:R-:W-:Y:S01]  /*6a90*/  IMAD R9, R7, 0x8, R0 ;  /* 0x0000000807097824 */ /* 0x000fe200078e0200 */
[----:B------:R-:W-:Y:S01]  /*6aa0*/  SHF.L.U32 R4, R6, 0x1f, RZ ;  /* 0x0000001f06047819 */ /* 0x000fe200000006ff */
[----:B-1----:R-:W-:Y:S06]  /*6ab0*/  @!P0 BRA `(.L_x_129) ;  /* 0x0000000800cc8947 */ /* 0x002fec0003800000 */
.L_x_154:
[----:B------:R-:W1:Y:S01]  /*6ac0*/  SYNCS.PHASECHK.TRANS64.TRYWAIT P0, [R9+URZ], R4 ;  /* 0x00000004090075a7 */ /* 0x000e62000800017f */
[----:B------:R-:W-:-:S05]  /*6ad0*/  VIADD R2, R7, 0x1 ;  /* 0x0000000107027836 */ /* 0x000fca0000000000 */
[----:B------:R-:W-:-:S04]  /*6ae0*/  ISETP.NE.AND P1, PT, R2, 0x12, PT ;  /* 0x000000120200780c */ /* 0x000fc80003f25270 */
[----:B------:R-:W-:Y:S02]  /*6af0*/  SEL R3, RZ, 0x1, P1 ;  /* 0x00000001ff037807 */ /* 0x000fe40000800000 */
[----:B------:R-:W-:Y:S02]  /*6b00*/  SEL R7, R2, RZ, P1 ;  /* 0x000000ff02077207 */ /* 0x000fe40000800000 */
[----:B------:R-:W-:-:S03]  /*6b10*/  LOP3.LUT R6, R6, R3, RZ, 0x3c, !PT ;  /* 0x0000000306067212 */ /* 0x000fc600078e3cff */
[----:B0-----:R-:W-:Y:S01]  /*6b20*/  IMAD R8, R7, 0x8, R0 ;  /* 0x0000000807087824 */ /* 0x001fe200078e0200 */
[----:B------:R-:W-:Y:S01]  /*6b30*/  SHF.L.U32 R5, R6, 0x1f, RZ ;  /* 0x0000001f06057819 */ /* 0x000fe200000006ff */
[----:B-1----:R-:W-:Y:S06]  /*6b40*/  @!P0 BRA `(.L_x_130) ;  /* 0x0000000800bc8947 */ /* 0x002fec0003800000 */
.L_x_155:
        /* <DEDUP_REMOVED lines=9> */
.L_x_156:
        /* <DEDUP_REMOVED lines=9> */
.L_x_157:
        /* <DEDUP_REMOVED lines=9> */
.L_x_158:
        /* <DEDUP_REMOVED lines=9> */
.L_x_159:
        /* <DEDUP_REMOVED lines=9> */
.L_x_160:
        /* <DEDUP_REMOVED lines=9> */
.L_x_161:
        /* <DEDUP_REMOVED lines=9> */
.L_x_162:
        /* <DEDUP_REMOVED lines=9> */
.L_x_163:
        /* <DEDUP_REMOVED lines=9> */
.L_x_164:
        /* <DEDUP_REMOVED lines=9> */
.L_x_165:
        /* <DEDUP_REMOVED lines=9> */
.L_x_166:
        /* <DEDUP_REMOVED lines=9> */
.L_x_167:
[----:B------:R-:W1:Y:S01]  /*7210*/  SYNCS.PHASECHK.TRANS64.TRYWAIT P0, [R8+URZ], R5 ;  /* 0x00000005080075a7 */ /* 0x000e62000800017f */
[----:B------:R-:W-:-:S05]  /*7220*/  VIADD R2, R7, 0x1 ;  /* 0x0000000107027836 */ /* 0x000fca0000000000 */
[----:B------:R-:W-:-:S04]  /*7230*/  ISETP.NE.AND P1, PT, R2, 0x12, PT ;  /* 0x000000120200780c */ /* 0x000fc80003f25270 */
[----:B------:R-:W-:Y:S02]  /*7240*/  SEL R3, RZ, 0x1, P1 ;  /* 0x00000001ff037807 */ /* 0x000fe40000800000 */
[----:B------:R-:W-:Y:S02]  /*7250*/  SEL R7, R2, RZ, P1 ;  /* 0x000000ff02077207 */ /* 0x000fe40000800000 */
[----:B0-----:R-:W-:-:S03]  /*7260*/  LOP3.LUT R9, R6, R3, RZ, 0x3c, !PT ;  /* 0x0000000306097212 */ /* 0x001fc600078e3cff */
[----:B------:R-:W-:Y:S01]  /*7270*/  IMAD R11, R7, 0x8, R0 ;  /* 0x00000008070b7824 */ /* 0x000fe200078e0200 */
[----:B------:R-:W-:Y:S01]  /*7280*/  SHF.L.U32 R6, R9, 0x1f, RZ ;  /* 0x0000001f09067819 */ /* 0x000fe200000006ff */
[----:B-1----:R-:W-:Y:S06]  /*7290*/  @!P0 BRA `(.L_x_143) ;  /* 0x0000000400ec8947 */ /* 0x002fec0003800000 */
.L_x_168:
[----:B------:R-:W1:Y:S01]  /*72a0*/  SYNCS.PHASECHK.TRANS64.TRYWAIT P0, [R11+URZ], R6 ;  /* 0x000000060b0075a7 */ /* 0x000e62000800017f */
[----:B------:R-:W-:-:S05]  /*72b0*/  VIADD R2, R7, 0x1 ;  /* 0x0000000107027836 */ /* 0x000fca0000000000 */
[----:B------:R-:W-:-:S04]  /*72c0*/  ISETP.NE.AND P1, PT, R2, 0x12, PT ;  /* 0x000000120200780c */ /* 0x000fc80003f25270 */
[----:B------:R-:W-:Y:S02]  /*72d0*/  SEL R4, RZ, 0x1, P1 ;  /* 0x00000001ff047807 */ /* 0x000fe40000800000 */
[----:B------:R-:W-:Y:S02]  /*72e0*/  SEL R3, R2, RZ, P1 ;  /* 0x000000ff02037207 */ /* 0x000fe40000800000 */
[----:B------:R-:W-:Y:S01]  /*72f0*/  LOP3.LUT R4, R9, R4, RZ, 0x3c, !PT ;  /* 0x0000000409047212 */ /* 0x000fe200078e3cff */
[----:B-1----:R-:W-:Y:S06]  /*7300*/  @!P0 BRA `(.L_x_144) ;  /* 0x0000000400e48947 */ /* 0x002fec0003800000 */
.L_x_169:
[----:B------:R-:W-:Y:S01]  /*7310*/  IMAD R3, R3, 0x8, R0 ;  /* 0x0000000803037824 */ /* 0x000fe200078e0200 */
[----:B------:R-:W-:-:S07]  /*7320*/  SHF.L.U32 R0, R4, 0x1f, RZ ;  /* 0x0000001f04007819 */ /* 0x000fce00000006ff */
.L_x_145:
[----:B--2---:R2:W3:Y:S02]  /*7330*/  SYNCS.PHASECHK.TRANS64.TRYWAIT P0, [R3+URZ], R0 ;  /* 0x00000000030075a7 */ /* 0x0044e4000800017f */
[----:B---3--:R-:W-:Y:S05]  /*7340*/  @!P0 NANOSLEEP.SYNCS 0x989680 ;  /* 0x009896800000895d */ /* 0x008fea0003900000 */
[----:B------:R-:W3:Y:S02]  /*7350*/  @!P0 SYNCS.PHASECHK.TRANS64 P0, [R3+URZ], R0 ;  /* 0x00000000030085a7 */ /* 0x000ee4000800007f */
[----:B---3--:R-:W-:Y:S05]  /*7360*/  @!P0 BRA `(.L_x_145) ;  /* 0xfffffffc00f08947 */ /* 0x008fea000383ffff */
.L_x_126:
[----:B------:R-:W-:Y:S05]  /*7370*/  BSYNC B0 ;  /* 0x0000000000007941 */ /* 0x000fea0003800000 */
.L_x_125:
[----:B------:R-:W-:Y:S05]  /*7380*/  EXIT ;  /* 0x000000000000794d */ /* 0x000fea0003800000 */
.L_x_22:
[----:B-1----:R-:W-:-:S04]  /*7390*/  IMAD.U32 R9, RZ, RZ, UR6 ;  /* 0x00000006ff097e24 */ /* 0x002fc8000f8e00ff */
[----:B------:R1:W4:Y:S03]  /*73a0*/  SYNCS.PHASECHK.TRANS64.TRYWAIT P1, [R9+URZ], R8 ;  /* 0x00000008090075a7 */ /* 0x000326000802017f */
[----:B----4-:R-:W-:Y:S05]  /*73b0*/  @!P1 NANOSLEEP.SYNCS 0x989680 ;  /* 0x009896800000995d */ /* 0x010fea0003900000 */
[----:B------:R-:W4:Y:S02]  /*73c0*/  @!P1 SYNCS.PHASECHK.TRANS64 P1, [R9+URZ], R8 ;  /* 0x00000008090095a7 */ /* 0x000f24000802007f */
[----:B----4-:R-:W-:Y:S05]  /*73d0*/  @!P1 BRA `(.L_x_22) ;  /* 0xfffffffc00ec9947 */ /* 0x010fea000383ffff */
[----:B------:R-:W-:Y:S05]  /*73e0*/  BRA `(.L_x_21) ;  /* 0xffffffa000dc7947 */ /* 0x000fea000383ffff */
.L_x_28:
[----:B-1----:R-:W-:-:S04]  /*73f0*/  IMAD.U32 R13, RZ, RZ, UR12 ;  /* 0x0000000cff0d7e24 */ /* 0x002fc8000f8e00ff */
[----:B------:R1:W4:Y:S03]  /*7400*/  SYNCS.PHASECHK.TRANS64.TRYWAIT P1, [R13+URZ], R10 ;  /* 0x0000000a0d0075a7 */ /* 0x000326000802017f */
[----:B----4-:R-:W-:Y:S05]  /*7410*/  @!P1 NANOSLEEP.SYNCS 0x989680 ;  /* 0x009896800000995d */ /* 0x010fea0003900000 */
[----:B------:R-:W4:Y:S02]  /*7420*/  @!P1 SYNCS.PHASECHK.TRANS64 P1, [R13+URZ], R10 ;  /* 0x0000000a0d0095a7 */ /* 0x000f24000802007f */
[----:B----4-:R-:W-:Y:S05]  /*7430*/  @!P1 BRA `(.L_x_28) ;  /* 0xfffffffc00ec9947 */ /* 0x010fea000383ffff */
[----:B------:R-:W-:Y:S05]  /*7440*/  BRA `(.L_x_27) ;  /* 0xffffffa800607947 */ /* 0x000fea000383ffff */
.L_x_113:
[----:B------:R-:W-:Y:S01]  /*7450*/  BSSY B1, `(.L_x_146) ;  /* 0x0000006000017945 */ /* 0x000fe20003800000 */
[----:B------:R-:W-:-:S07]  /*7460*/  IMAD.MOV.U32 R6, RZ, RZ, -0x1 ;  /* 0xffffffffff067424 */ /* 0x000fce00078e00ff */
[----:B------:R-:W-:Y:S05]  /*7470*/  WARPSYNC.COLLECTIVE R6, `(.L_x_147) ;  /* 0x00000000060c7348 */ /* 0x000fea0003c00000 */
[----:B------:R-:W-:Y:S02]  /*7480*/  ELECT P0, UR62, PT ;  /* 0x00000000003e782f */ /* 0x000fe40003800000 */
[----:B------:R-:W-:Y:S01]  /*7490*/  MOV R6, UR62 ;  /* 0x0000003e00067c02 */ /* 0x000fe20008000f00 */
[----:B------:R-:W-:Y:S10]  /*74a0*/  ENDCOLLECTIVE ;  /* 0x000000000000791b */ /* 0x000ff40003800000 */
.L_x_147:
[----:B------:R-:W-:Y:S05]  /*74b0*/  BSYNC B1 ;  /* 0x0000000000017941 */ /* 0x000fea0003800000 */
.L_x_146:
[----:B------:R-:W-:Y:S05]  /*74c0*/  BRA `(.L_x_148) ;  /* 0xffffffe800447947 */ /* 0x000fea000383ffff */
.L_x_116:
[----:B-1----:R1:W2:Y:S02]  /*74d0*/  SYNCS.PHASECHK.TRANS64.TRYWAIT P0, [R20+URZ+0x90], R9 ;  /* 0x00009009140075a7 */ /* 0x0022a4000800017f */
[----:B--2---:R-:W-:Y:S05]  /*74e0*/  @!P0 NANOSLEEP.SYNCS 0x989680 ;  /* 0x009896800000895d */ /* 0x004fea0003900000 */
[----:B------:R-:W2:Y:S02]  /*74f0*/  @!P0 SYNCS.PHASECHK.TRANS64 P0, [R20+URZ+0x90], R9 ;  /* 0x00009009140085a7 */ /* 0x000ea4000800007f */
[----:B--2---:R-:W-:Y:S05]  /*7500*/  @!P0 BRA `(.L_x_116) ;  /* 0xfffffffc00f08947 */ /* 0x004fea000383ffff */
[----:B------:R-:W-:Y:S05]  /*7510*/  BRA `(.L_x_149) ;  /* 0xffffffe800847947 */ /* 0x000fea000383ffff */
.L_x_124:
[----:B------:R-:W-:Y:S01]  /*7520*/  BSSY B0, `(.L_x_150) ;  /* 0x0000006000007945 */ /* 0x000fe20003800000 */
[----:B------:R-:W-:-:S07]  /*7530*/  IMAD.MOV.U32 R6, RZ, RZ, -0x1 ;  /* 0xffffffffff067424 */ /* 0x000fce00078e00ff */
[----:B------:R-:W-:Y:S05]  /*7540*/  WARPSYNC.COLLECTIVE R6, `(.L_x_151) ;  /* 0x00000000060c7348 */ /* 0x000fea0003c00000 */
[----:B------:R-:W-:Y:S02]  /*7550*/  ELECT P0, UR62, PT ;  /* 0x00000000003e782f */ /* 0x000fe40003800000 */
[----:B------:R-:W-:Y:S01]  /*7560*/  MOV R6, UR62 ;  /* 0x0000003e00067c02 */ /* 0x000fe20008000f00 */
[----:B------:R-:W-:Y:S10]  /*7570*/  ENDCOLLECTIVE ;  /* 0x000000000000791b */ /* 0x000ff40003800000 */
.L_x_151:
[----:B------:R-:W-:Y:S05]  /*7580*/  BSYNC B0 ;  /* 0x0000000000007941 */ /* 0x000fea0003800000 */
.L_x_150:
[----:B------:R-:W-:Y:S05]  /*7590*/  BRA `(.L_x_152) ;  /* 0xfffffff000d07947 */ /* 0x000fea000383ffff */
.L_x_128:
[----:B0-----:R0:W1:Y:S02]  /*75a0*/  SYNCS.PHASECHK.TRANS64.TRYWAIT P0, [R7+URZ], R4 ;  /* 0x00000004070075a7 */ /* 0x001064000800017f */
[----:B-1----:R-:W-:Y:S05]  /*75b0*/  @!P0 NANOSLEEP.SYNCS 0x989680 ;  /* 0x009896800000895d */ /* 0x002fea0003900000 */
[----:B------:R-:W1:Y:S02]  /*75c0*/  @!P0 SYNCS.PHASECHK.TRANS64 P0, [R7+URZ], R4 ;  /* 0x00000004070085a7 */ /* 0x000e64000800007f */
[----:B-1----:R-:W-:Y:S05]  /*75d0*/  @!P0 BRA `(.L_x_128) ;  /* 0xfffffffc00f08947 */ /* 0x002fea000383ffff */
[----:B------:R-:W-:Y:S05]  /*75e0*/  BRA `(.L_x_153) ;  /* 0xfffffff400107947 */ /* 0x000fea000383ffff */
.L_x_129:
[----:B0-----:R0:W1:Y:S02]  /*75f0*/  SYNCS.PHASECHK.TRANS64.TRYWAIT P0, [R8+URZ], R5 ;  /* 0x00000005080075a7 */ /* 0x001064000800017f */
[----:B-1----:R-:W-:Y:S05]  /*7600*/  @!P0 NANOSLEEP.SYNCS 0x989680 ;  /* 0x009896800000895d */ /* 0x002fea0003900000 */
[----:B------:R-:W1:Y:S02]  /*7610*/  @!P0 SYNCS.PHASECHK.TRANS64 P0, [R8+URZ], R5 ;  /* 0x00000005080085a7 */ /* 0x000e64000800007f */
[----:B-1----:R-:W-:Y:S05]  /*7620*/  @!P0 BRA `(.L_x_129) ;  /* 0xfffffffc00f08947 */ /* 0x002fea000383ffff */
[----:B------:R-:W-:Y:S05]  /*7630*/  BRA `(.L_x_154) ;  /* 0xfffffff400207947 */ /* 0x000fea000383ffff */
.L_x_130:
[----:B0-----:R0:W1:Y:S02]  /*7640*/  SYNCS.PHASECHK.TRANS64.TRYWAIT P0, [R9+URZ], R4 ;  /* 0x00000004090075a7 */ /* 0x001064000800017f */
[----:B-1----:R-:W-:Y:S05]  /*7650*/  @!P0 NANOSLEEP.SYNCS 0x989680 ;  /* 0x009896800000895d */ /* 0x002fea0003900000 */
[----:B------:R-:W1:Y:S02]  /*7660*/  @!P0 SYNCS.PHASECHK.TRANS64 P0, [R9+URZ], R4 ;  /* 0x00000004090085a7 */ /* 0x000e64000800007f */
[----:B-1----:R-:W-:Y:S05]  /*7670*/  @!P0 BRA `(.L_x_130) ;  /* 0xfffffffc00f08947 */ /* 0x002fea000383ffff */
[----:B------:R-:W-:Y:S05]  /*7680*/  BRA `(.L_x_155) ;  /* 0xfffffff400307947 */ /* 0x000fea000383ffff */
.L_x_131:
[----:B0-----:R0:W1:Y:S02]  /*7690*/  SYNCS.PHASECHK.TRANS64.TRYWAIT P0, [R8+URZ], R5 ;  /* 0x00000005080075a7 */ /* 0x001064000800017f */
[----:B-1----:R-:W-:Y:S05]  /*76a0*/  @!P0 NANOSLEEP.SYNCS 0x989680 ;  /* 0x009896800000895d */ /* 0x002fea0003900000 */
[----:B------:R-:W1:Y:S02]  /*76b0*/  @!P0 SYNCS.PHASECHK.TRANS64 P0, [R8+URZ], R5 ;  /* 0x00000005080085a7 */ /* 0x000e64000800007f */
[----:B-1----:R-:W-:Y:S05]  /*76c0*/  @!P0 BRA `(.L_x_131) ;  /* 0xfffffffc00f08947 */ /* 0x002fea000383ffff */
[----:B------:R-:W-:Y:S05]  /*76d0*/  BRA `(.L_x_156) ;  /* 0xfffffff400407947 */ /* 0x000fea000383ffff */
.L_x_132:
[----:B0-----:R0:W1:Y:S02]  /*76e0*/  SYNCS.PHASECHK.TRANS64.TRYWAIT P0, [R9+URZ], R4 ;  /* 0x00000004090075a7 */ /* 0x001064000800017f */
[----:B-1----:R-:W-:Y:S05]  /*76f0*/  @!P0 NANOSLEEP.SYNCS 0x989680 ;  /* 0x009896800000895d */ /* 0x002fea0003900000 */
[----:B------:R-:W1:Y:S02]  /*7700*/  @!P0 SYNCS.PHASECHK.TRANS64 P0, [R9+URZ], R4 ;  /* 0x00000004090085a7 */ /* 0x000e64000800007f */
[----:B-1----:R-:W-:Y:S05]  /*7710*/  @!P0 BRA `(.L_x_132) ;  /* 0xfffffffc00f08947 */ /* 0x002fea000383ffff */
[----:B------:R-:W-:Y:S05]  /*7720*/  BRA `(.L_x_157) ;  /* 0xfffffff400507947 */ /* 0x000fea000383ffff */
.L_x_133:
[----:B0-----:R0:W1:Y:S02]  /*7730*/  SYNCS.PHASECHK.TRANS64.TRYWAIT P0, [R8+URZ], R5 ;  /* 0x00000005080075a7 */ /* 0x001064000800017f */
[----:B-1----:R-:W-:Y:S05]  /*7740*/  @!P0 NANOSLEEP.SYNCS 0x989680 ;  /* 0x009896800000895d */ /* 0x002fea0003900000 */
[----:B------:R-:W1:Y:S02]  /*7750*/  @!P0 SYNCS.PHASECHK.TRANS64 P0, [R8+URZ], R5 ;  /* 0x00000005080085a7 */ /* 0x000e64000800007f */
[----:B-1----:R-:W-:Y:S05]  /*7760*/  @!P0 BRA `(.L_x_133) ;  /* 0xfffffffc00f08947 */ /* 0x002fea000383ffff */
[----:B------:R-:W-:Y:S05]  /*7770*/  BRA `(.L_x_158) ;  /* 0xfffffff400607947 */ /* 0x000fea000383ffff */
.L_x_134:
[----:B0-----:R0:W1:Y:S02]  /*7780*/  SYNCS.PHASECHK.TRANS64.TRYWAIT P0, [R9+URZ], R4 ;  /* 0x00000004090075a7 */ /* 0x001064000800017f */
[----:B-1----:R-:W-:Y:S05]  /*7790*/  @!P0 NANOSLEEP.SYNCS 0x989680 ;  /* 0x009896800000895d */ /* 0x002fea0003900000 */
[----:B------:R-:W1:Y:S02]  /*77a0*/  @!P0 SYNCS.PHASECHK.TRANS64 P0, [R9+URZ], R4 ;  /* 0x00000004090085a7 */ /* 0x000e64000800007f */
[----:B-1----:R-:W-:Y:S05]  /*77b0*/  @!P0 BRA `(.L_x_134) ;  /* 0xfffffffc00f08947 */ /* 0x002fea000383ffff */
[----:B------:R-:W-:Y:S05]  /*77c0*/  BRA `(.L_x_159) ;  /* 0xfffffff400707947 */ /* 0x000fea000383ffff */
.L_x_135:
[----:B0-----:R0:W1:Y:S02]  /*77d0*/  SYNCS.PHASECHK.TRANS64.TRYWAIT P0, [R8+URZ], R5 ;  /* 0x00000005080075a7 */ /* 0x001064000800017f */
[----:B-1----:R-:W-:Y:S05]  /*77e0*/  @!P0 NANOSLEEP.SYNCS 0x989680 ;  /* 0x009896800000895d */ /* 0x002fea0003900000 */
[----:B------:R-:W1:Y:S02]  /*77f0*/  @!P0 SYNCS.PHASECHK.TRANS64 P0, [R8+URZ], R5 ;  /* 0x00000005080085a7 */ /* 0x000e64000800007f */
[----:B-1----:R-:W-:Y:S05]  /*7800*/  @!P0 BRA `(.L_x_135) ;  /* 0xfffffffc00f08947 */ /* 0x002fea000383ffff */
[----:B------:R-:W-:Y:S05]  /*7810*/  BRA `(.L_x_160) ;  /* 0xfffffff400807947 */ /* 0x000fea000383ffff */
.L_x_136:
[----:B0-----:R0:W1:Y:S02]  /*7820*/  SYNCS.PHASECHK.TRANS64.TRYWAIT P0, [R9+URZ], R4 ;  /* 0x00000004090075a7 */ /* 0x001064000800017f */
[----:B-1----:R-:W-:Y:S05]  /*7830*/  @!P0 NANOSLEEP.SYNCS 0x989680 ;  /* 0x009896800000895d */ /* 0x002fea0003900000 */
[----:B------:R-:W1:Y:S02]  /*7840*/  @!P0 SYNCS.PHASECHK.TRANS64 P0, [R9+URZ], R4 ;  /* 0x00000004090085a7 */ /* 0x000e64000800007f */
[----:B-1----:R-:W-:Y:S05]  /*7850*/  @!P0 BRA `(.L_x_136) ;  /* 0xfffffffc00f08947 */ /* 0x002fea000383ffff */
[----:B------:R-:W-:Y:S05]  /*7860*/  BRA `(.L_x_161) ;  /* 0xfffffff400907947 */ /* 0x000fea000383ffff */
.L_x_137:
[----:B0-----:R0:W1:Y:S02]  /*7870*/  SYNCS.PHASECHK.TRANS64.TRYWAIT P0, [R8+URZ], R5 ;  /* 0x00000005080075a7 */ /* 0x001064000800017f */
[----:B-1----:R-:W-:Y:S05]  /*7880*/  @!P0 NANOSLEEP.SYNCS 0x989680 ;  /* 0x009896800000895d */ /* 0x002fea0003900000 */
[----:B------:R-:W1:Y:S02]  /*7890*/  @!P0 SYNCS.PHASECHK.TRANS64 P0, [R8+URZ], R5 ;  /* 0x00000005080085a7 */ /* 0x000e64000800007f */
[----:B-1----:R-:W-:Y:S05]  /*78a0*/  @!P0 BRA `(.L_x_137) ;  /* 0xfffffffc00f08947 */ /* 0x002fea000383ffff */
[----:B------:R-:W-:Y:S05]  /*78b0*/  BRA `(.L_x_162) ;  /* 0xfffffff400a07947 */ /* 0x000fea000383ffff */
.L_x_138:
[----:B0-----:R0:W1:Y:S02]  /*78c0*/  SYNCS.PHASECHK.TRANS64.TRYWAIT P0, [R9+URZ], R4 ;  /* 0x00000004090075a7 */ /* 0x001064000800017f */
[----:B-1----:R-:W-:Y:S05]  /*78d0*/  @!P0 NANOSLEEP.SYNCS 0x989680 ;  /* 0x009896800000895d */ /* 0x002fea0003900000 */
[----:B------:R-:W1:Y:S02]  /*78e0*/  @!P0 SYNCS.PHASECHK.TRANS64 P0, [R9+URZ], R4 ;  /* 0x00000004090085a7 */ /* 0x000e64000800007f */
[----:B-1----:R-:W-:Y:S05]  /*78f0*/  @!P0 BRA `(.L_x_138) ;  /* 0xfffffffc00f08947 */ /* 0x002fea000383ffff */
[----:B------:R-:W-:Y:S05]  /*7900*/  BRA `(.L_x_163) ;  /* 0xfffffff400b07947 */ /* 0x000fea000383ffff */
.L_x_139:
[----:B0-----:R0:W1:Y:S02]  /*7910*/  SYNCS.PHASECHK.TRANS64.TRYWAIT P0, [R8+URZ], R5 ;  /* 0x00000005080075a7 */ /* 0x001064000800017f */
[----:B-1----:R-:W-:Y:S05]  /*7920*/  @!P0 NANOSLEEP.SYNCS 0x989680 ;  /* 0x009896800000895d */ /* 0x002fea0003900000 */
[----:B------:R-:W1:Y:S02]  /*7930*/  @!P0 SYNCS.PHASECHK.TRANS64 P0, [R8+URZ], R5 ;  /* 0x00000005080085a7 */ /* 0x000e64000800007f */
[----:B-1----:R-:W-:Y:S05]  /*7940*/  @!P0 BRA `(.L_x_139) ;  /* 0xfffffffc00f08947 */ /* 0x002fea000383ffff */
[----:B------:R-:W-:Y:S05]  /*7950*/  BRA `(.L_x_164) ;  /* 0xfffffff400c07947 */ /* 0x000fea000383ffff */
.L_x_140:
[----:B0-----:R0:W1:Y:S02]  /*7960*/  SYNCS.PHASECHK.TRANS64.TRYWAIT P0, [R9+URZ], R4 ;  /* 0x00000004090075a7 */ /* 0x001064000800017f */
[----:B-1----:R-:W-:Y:S05]  /*7970*/  @!P0 NANOSLEEP.SYNCS 0x989680 ;  /* 0x009896800000895d */ /* 0x002fea0003900000 */
[----:B------:R-:W1:Y:S02]  /*7980*/  @!P0 SYNCS.PHASECHK.TRANS64 P0, [R9+URZ], R4 ;  /* 0x00000004090085a7 */ /* 0x000e64000800007f */
[----:B-1----:R-:W-:Y:S05]  /*7990*/  @!P0 BRA `(.L_x_140) ;  /* 0xfffffffc00f08947 */ /* 0x002fea000383ffff */
[----:B------:R-:W-:Y:S05]  /*79a0*/  BRA `(.L_x_165) ;  /* 0xfffffff400d07947 */ /* 0x000fea000383ffff */
.L_x_141:
[----:B0-----:R0:W1:Y:S02]  /*79b0*/  SYNCS.PHASECHK.TRANS64.TRYWAIT P0, [R8+URZ], R5 ;  /* 0x00000005080075a7 */ /* 0x001064000800017f */
[----:B-1----:R-:W-:Y:S05]  /*79c0*/  @!P0 NANOSLEEP.SYNCS 0x989680 ;  /* 0x009896800000895d */ /* 0x002fea0003900000 */
[----:B------:R-:W1:Y:S02]  /*79d0*/  @!P0 SYNCS.PHASECHK.TRANS64 P0, [R8+URZ], R5 ;  /* 0x00000005080085a7 */ /* 0x000e64000800007f */
[----:B-1----:R-:W-:Y:S05]  /*79e0*/  @!P0 BRA `(.L_x_141) ;  /* 0xfffffffc00f08947 */ /* 0x002fea000383ffff */
[----:B------:R-:W-:Y:S05]  /*79f0*/  BRA `(.L_x_166) ;  /* 0xfffffff400e07947 */ /* 0x000fea000383ffff */
.L_x_142:
[----:B0-----:R0:W1:Y:S02]  /*7a00*/  SYNCS.PHASECHK.TRANS64.TRYWAIT P0, [R9+URZ], R4 ;  /* 0x00000004090075a7 */ /* 0x001064000800017f */
[----:B-1----:R-:W-:Y:S05]  /*7a10*/  @!P0 NANOSLEEP.SYNCS 0x989680 ;  /* 0x009896800000895d */ /* 0x002fea0003900000 */
[----:B------:R-:W1:Y:S02]  /*7a20*/  @!P0 SYNCS.PHASECHK.TRANS64 P0, [R9+URZ], R4 ;  /* 0x00000004090085a7 */ /* 0x000e64000800007f */
[----:B-1----:R-:W-:Y:S05]  /*7a30*/  @!P0 BRA `(.L_x_142) ;  /* 0xfffffffc00f08947 */ /* 0x002fea000383ffff */
[----:B------:R-:W-:Y:S05]  /*7a40*/  BRA `(.L_x_167) ;  /* 0xfffffff400f07947 */ /* 0x000fea000383ffff */
.L_x_143:
[----:B0-----:R0:W1:Y:S02]  /*7a50*/  SYNCS.PHASECHK.TRANS64.TRYWAIT P0, [R8+URZ], R5 ;  /* 0x00000005080075a7 */ /* 0x001064000800017f */
[----:B-1----:R-:W-:Y:S05]  /*7a60*/  @!P0 NANOSLEEP.SYNCS 0x989680 ;  /* 0x009896800000895d */ /* 0x002fea0003900000 */
[----:B------:R-:W1:Y:S02]  /*7a70*/  @!P0 SYNCS.PHASECHK.TRANS64 P0, [R8+URZ], R5 ;  /* 0x00000005080085a7 */ /* 0x000e64000800007f */
[----:B-1----:R-:W-:Y:S05]  /*7a80*/  @!P0 BRA `(.L_x_143) ;  /* 0xfffffffc00f08947 */ /* 0x002fea000383ffff */
[----:B------:R-:W-:Y:S05]  /*7a90*/  BRA `(.L_x_168) ;  /* 0xfffffff800007947 */ /* 0x000fea000383ffff */
.L_x_144:
[----:B-1----:R1:W2:Y:S02]  /*7aa0*/  SYNCS.PHASECHK.TRANS64.TRYWAIT P0, [R11+URZ], R6 ;  /* 0x000000060b0075a7 */ /* 0x0022a4000800017f */
[----:B--2---:R-:W-:Y:S05]  /*7ab0*/  @!P0 NANOSLEEP.SYNCS 0x989680 ;  /* 0x009896800000895d */ /* 0x004fea0003900000 */
[----:B------:R-:W2:Y:S02]  /*7ac0*/  @!P0 SYNCS.PHASECHK.TRANS64 P0, [R11+URZ], R6 ;  /* 0x000000060b0085a7 */ /* 0x000ea4000800007f */
[----:B--2---:R-:W-:Y:S05]  /*7ad0*/  @!P0 BRA `(.L_x_144) ;  /* 0xfffffffc00f08947 */ /* 0x004fea000383ffff */
[----:B------:R-:W-:Y:S05]  /*7ae0*/  BRA `(.L_x_169) ;  /* 0xfffffff800087947 */ /* 0x000fea000383ffff */
.L_x_170:
[----:B------:R-:W-:-:S00]  /*7af0*/  BRA `(.L_x_170) ;  /* 0xfffffffc00fc7947 */ /* 0x000fc0000383ffff */
[----:B------:R-:W-:-:S00]  /*7b00*/  NOP ;  /* 0x0000000000007918 */ /* 0x000fc00000000000 */
[----:B------:R-:W-:-:S00]  /*7b10*/  NOP ;  /* 0x0000000000007918 */ /* 0x000fc00000000000 */
[----:B------:R-:W-:-:S00]  /*7b20*/  NOP ;  /* 0x0000000000007918 */ /* 0x000fc00000000000 */
[----:B------:R-:W-:-:S00]  /*7b30*/  NOP ;  /* 0x0000000000007918 */ /* 0x000fc00000000000 */
[----:B------:R-:W-:-:S00]  /*7b40*/  NOP ;  /* 0x0000000000007918 */ /* 0x000fc00000000000 */
[----:B------:R-:W-:-:S00]  /*7b50*/  NOP ;  /* 0x0000000000007918 */ /* 0x000fc00000000000 */
[----:B------:R-:W-:-:S00]  /*7b60*/  NOP ;  /* 0x0000000000007918 */ /* 0x000fc00000000000 */
[----:B------:R-:W-:-:S00]  /*7b70*/  NOP ;  /* 0x0000000000007918 */ /* 0x000fc00000000000 */
.L_x_171:


//--------------------- .nv.shared._ZN7cutlass13device_kernelINS_4gemm6kernel13GemmUniversalIN4cute5tupleIJiiiiEEENS1_10collective13CollectiveMmaINS1_37MainloopSm90TmaGmmaWarpSpecializedFP8ILi18ENS5_IJNS4_1CILi1EEENSA_ILi4EEESB_EEENS1_35KernelTmaWarpSpecializedCooperativeEEENS5_IJNSA_ILi128EEENSA_ILi64EEESH_EEENS_12float_e4m3_tENS5_IJlSB_lEEESJ_SK_NS4_8TiledMMAINS4_8MMA_AtomIJNS4_4SM904GMMA30MMA_64x64x32_F32E4M3E4M3_SS_TNILNSO_7ScaleInE1ELSQ_1EEEEEENS4_6LayoutINS5_IJNSA_ILi2EEESB_SB_EEENS5_IJSB_NSA_ILi0EEESW_EEEEENS5_IJNS4_10UnderscoreESZ_SZ_EEEEENS4_23SM90_TMA_LOAD_MULTICASTENS4_14ComposedLayoutINS4_7SwizzleILi2ELi4ELi3EEENS4_18smem_ptr_flag_bitsILi8EEENST_INS5_IJNSA_ILi8EEESH_EEENS5_IJSH_SB_EEEEEEEvNS4_8identityENS4_13SM90_TMA_LOADES1C_vS1D_EENS_8epilogue10collective6detail29Sm90TmaWarpSpecializedAdapterINS1H_15DefaultEpilogueISJ_SK_SK_NS1G_6thread17LinearCombinationISJ_Li1EffLNS1L_9ScaleType4KindE0ELNS_15FloatRoundStyleE2ESJ_EENS1_15EpilogueDefaultEEEEEvvEEEEvNT_6ParamsE --------------------------
	.section	.nv.shared._ZN7cutlass13device_kernelINS_4gemm6kernel13GemmUniversalIN4cute5tupleIJiiiiEEENS1_10collective13CollectiveMmaINS1_37MainloopSm90TmaGmmaWarpSpecializedFP8ILi18ENS5_IJNS4_1CILi1EEENSA_ILi4EEESB_EEENS1_35KernelTmaWarpSpecializedCooperativeEEENS5_IJNSA_ILi128EEENSA_ILi64EEESH_EEENS_12float_e4m3_tENS5_IJlSB_lEEESJ_SK_NS4_8TiledMMAINS4_8MMA_AtomIJNS4_4SM904GMMA30MMA_64x64x32_F32E4M3E4M3_SS_TNILNSO_7ScaleInE1ELSQ_1EEEEEENS4_6LayoutINS5_IJNSA_ILi2EEESB_SB_EEENS5_IJSB_NSA_ILi0EEESW_EEEEENS5_IJNS4_10UnderscoreESZ_SZ_EEEEENS4_23SM90_TMA_LOAD_MULTICASTENS4_14ComposedLayoutINS4_7SwizzleILi2ELi4ELi3EEENS4_18smem_ptr_flag_bitsILi8EEENST_INS5_IJNSA_ILi8EEESH_EEENS5_IJSH_SB_EEEEEEEvNS4_8identityENS4_13SM90_TMA_LOADES1C_vS1D_EENS_8epilogue10collective6detail29Sm90TmaWarpSpecializedAdapterINS1H_15DefaultEpilogueISJ_SK_SK_NS1G_6thread17LinearCombinationISJ_Li1EffLNS1L_9ScaleType4KindE0ELNS_15FloatRoundStyleE2ESJ_EENS1_15EpilogueDefaultEEEEEvvEEEEvNT_6ParamsE,"aw",@nobits
	.sectionflags	@""
	.align	16
	.zero		1024


//--------------------- .nv.shared.reserved.0     --------------------------
	.section	.nv.shared.reserved.0,"aw",@nobits
	.weak		__nv_reservedSMEM_offset_0_alias
	.size		__nv_reservedSMEM_offset_0_alias, 0, 0
	.other		__nv_reservedSMEM_offset_0_alias,@"STO_CUDA_RESERVED_SHARED STV_DEFAULT"
__nv_reservedSMEM_offset_0_alias:
	.zero		0


//--------------------- .nv.global                --------------------------
	.section	.nv.global,"aw",@nobits
.nv.global:
	.type		_ZN40_INTERNAL_bc9ccd23_4_k_cu_0bffd0da_272344cute1_E,@object
	.size		_ZN40_INTERNAL_bc9ccd23_4_k_cu_0bffd0da_272344cute1_E,(_ZN40_INTERNAL_bc9ccd23_4_k_cu_0bffd0da_272344cuda3std3__45__cpo6cbeginE - _ZN40_INTERNAL_bc9ccd23_4_k_cu_0bffd0da_272344cute1_E)
_ZN40_INTERNAL_bc9ccd23_4_k_cu_0bffd0da_272344cute1_E:
	.zero		1
	.type		_ZN40_INTERNAL_bc9ccd23_4_k_cu_0bffd0da_272344cuda3std3__45__cpo6cbeginE,@object
	.size		_ZN40_INTERNAL_bc9ccd23_4_k_cu_0bffd0da_272344cuda3std3__45__cpo6cbeginE,(_ZN40_INTERNAL_bc9ccd23_4_k_cu_0bffd0da_272344cuda3std3__48in_placeE - _ZN40_INTERNAL_bc9ccd23_4_k_cu_0bffd0da_272344cuda3std3__45__cpo6cbeginE)
_ZN40_INTERNAL_bc9ccd23_4_k_cu_0bffd0da_272344cuda3std3__45__cpo6cbeginE:
	.zero		1
	.type		_ZN40_INTERNAL_bc9ccd23_4_k_cu_0bffd0da_272344cuda3std3__48in_placeE,@object
	.size		_ZN40_INTERNAL_bc9ccd23_4_k_cu_0bffd0da_272344cuda3std3__48in_placeE,(_ZN40_INTERNAL_bc9ccd23_4_k_cu_0bffd0da_272344cuda3std6ranges3__45__cpo9iter_moveE - _ZN40_INTERNAL_bc9ccd23_4_k_cu_0bffd0da_272344cuda3std3__48in_placeE)
_ZN40_INTERNAL_bc9ccd23_4_k_cu_0bffd0da_272344cuda3std3__48in_placeE:
	.zero		1
	.type		_ZN40_INTERNAL_bc9ccd23_4_k_cu_0bffd0da_272344cuda3std6ranges3__45__cpo9iter_moveE,@object
	.size		_ZN40_INTERNAL_bc9ccd23_4_k_cu_0bffd0da_272344cuda3std6ranges3__45__cpo9iter_moveE,(_ZN40_INTERNAL_bc9ccd23_4_k_cu_0bffd0da_272344cuda3std3__45__cpo5beginE - _ZN40_INTERNAL_bc9ccd23_4_k_cu_0bffd0da_272344cuda3std6ranges3__45__cpo9iter_moveE)
_ZN40_INTERNAL_bc9ccd23_4_k_cu_0bffd0da_272344cuda3std6ranges3__45__cpo9iter_moveE:
	.zero		1
	.type		_ZN40_INTERNAL_bc9ccd23_4_k_cu_0bffd0da_272344cuda3std3__45__cpo5beginE,@object
	.size		_ZN40_INTERNAL_bc9ccd23_4_k_cu_0bffd0da_272344cuda3std3__45__cpo5beginE,(_ZN40_INTERNAL_bc9ccd23_4_k_cu_0bffd0da_272344cuda3std3__442_GLOBAL__N__bc9ccd23_4_k_cu_0bffd0da_272346ignoreE - _ZN40_INTERNAL_bc9ccd23_4_k_cu_0bffd0da_272344cuda3std3__45__cpo5beginE)
_ZN40_INTERNAL_bc9ccd23_4_k_cu_0bffd0da_272344cuda3std3__45__cpo5beginE:
	.zero		1
	.type		_ZN40_INTERNAL_bc9ccd23_4_k_cu_0bffd0da_272344cuda3std3__442_GLOBAL__N__bc9ccd23_4_k_cu_0bffd0da_272346ignoreE,@object
	.size		_ZN40_INTERNAL_bc9ccd23_4_k_cu_0bffd0da_272344cuda3std3__442_GLOBAL__N__bc9ccd23_4_k_cu_0bffd0da_272346ignoreE,(_ZN40_INTERNAL_bc9ccd23_4_k_cu_0bffd0da_272344cute7productE - _ZN40_INTERNAL_bc9ccd23_4_k_cu_0bffd0da_272344cuda3std3__442_GLOBAL__N__bc9ccd23_4_k_cu_0bffd0da_272346ignoreE)
_ZN40_INTERNAL_bc9ccd23_4_k_cu_0bffd0da_272344cuda3std3__442_GLOBAL__N__bc9ccd23_4_k_cu_0bffd0da_272346ignoreE:
	.zero		1
	.type		_ZN40_INTERNAL_bc9ccd23_4_k_cu_0bffd0da_272344cute7productE,@object
	.size		_ZN40_INTERNAL_bc9ccd23_4_k_cu_0bffd0da_272344cute7productE,(_ZN40_INTERNAL_bc9ccd23_4_k_cu_0bffd0da_272344cuda3std3__45__cpo3endE - _ZN40_INTERNAL_bc9ccd23_4_k_cu_0bffd0da_272344cute7productE)
_ZN40_INTERNAL_bc9ccd23_4_k_cu_0bffd0da_272344cute7productE:
	.zero		1
	.type		_ZN40_INTERNAL_bc9ccd23_4_k_cu_0bffd0da_272344cuda3std3__45__cpo3endE,@object
	.size		_ZN40_INTERNAL_bc9ccd23_4_k_cu_0bffd0da_272344cuda3std3__45__cpo3endE,(_ZN40_INTERNAL_bc9ccd23_4_k_cu_0bffd0da_272344cuda3std3__419piecewise_constructE - _ZN40_INTERNAL_bc9ccd23_4_k_cu_0bffd0da_272344cuda3std3__45__cpo3endE)
_ZN40_INTERNAL_bc9ccd23_4_k_cu_0bffd0da_272344cuda3std3__45__cpo3endE:
	.zero		1
	.type		_ZN40_INTERNAL_bc9ccd23_4_k_cu_0bffd0da_272344cuda3std3__419piecewise_constructE,@object
	.size		_ZN40_INTERNAL_bc9ccd23_4_k_cu_0bffd0da_272344cuda3std3__419piecewise_constructE,(_ZN40_INTERNAL_bc9ccd23_4_k_cu_0bffd0da_272344cuda3std3__45__cpo4cendE - _ZN40_INTERNAL_bc9ccd23_4_k_cu_0bffd0da_272344cuda3std3__419piecewise_constructE)
_ZN40_INTERNAL_bc9ccd23_4_k_cu_0bffd0da_272344cuda3std3__419piecewise_constructE:
	.zero		1
	.type		_ZN40_INTERNAL_bc9ccd23_4_k_cu_0bffd0da_272344cuda3std3__45__cpo4cendE,@object
	.size		_ZN40_INTERNAL_bc9ccd23_4_k_cu_0bffd0da_272344cuda3std3__45__cpo4cendE,(_ZN40_INTERNAL_bc9ccd23_4_k_cu_0bffd0da_272344cuda3std6ranges3__45__cpo4swapE - _ZN40_INTERNAL_bc9ccd23_4_k_cu_0bffd0da_272344cuda3std3__45__cpo4cendE)
_ZN40_INTERNAL_bc9ccd23_4_k_cu_0bffd0da_272344cuda3std3__45__cpo4cendE:
	.zero		1
	.type		_ZN40_INTERNAL_bc9ccd23_4_k_cu_0bffd0da_272344cuda3std6ranges3__45__cpo4swapE,@object
	.size		_ZN40_INTERNAL_bc9ccd23_4_k_cu_0bffd0da_272344cuda3std6ranges3__45__cpo4swapE,(.L_7 - _ZN40_INTERNAL_bc9ccd23_4_k_cu_0bffd0da_272344cuda3std6ranges3__45__cpo4swapE)
_ZN40_INTERNAL_bc9ccd23_4_k_cu_0bffd0da_272344cuda3std6ranges3__45__cpo4swapE:
	.zero		1
.L_7:


//--------------------- .nv.constant0._ZN7cutlass13device_kernelINS_4gemm6kernel13GemmUniversalIN4cute5tupleIJiiiiEEENS1_10collective13CollectiveMmaINS1_37MainloopSm90TmaGmmaWarpSpecializedFP8ILi18ENS5_IJNS4_1CILi1EEENSA_ILi4EEESB_EEENS1_35KernelTmaWarpSpecializedCooperativeEEENS5_IJNSA_ILi128EEENSA_ILi64EEESH_EEENS_12float_e4m3_tENS5_IJlSB_lEEESJ_SK_NS4_8TiledMMAINS4_8MMA_AtomIJNS4_4SM904GMMA30MMA_64x64x32_F32E4M3E4M3_SS_TNILNSO_7ScaleInE1ELSQ_1EEEEEENS4_6LayoutINS5_IJNSA_ILi2EEESB_SB_EEENS5_IJSB_NSA_ILi0EEESW_EEEEENS5_IJNS4_10UnderscoreESZ_SZ_EEEEENS4_23SM90_TMA_LOAD_MULTICASTENS4_14ComposedLayoutINS4_7SwizzleILi2ELi4ELi3EEENS4_18smem_ptr_flag_bitsILi8EEENST_INS5_IJNSA_ILi8EEESH_EEENS5_IJSH_SB_EEEEEEEvNS4_8identityENS4_13SM90_TMA_LOADES1C_vS1D_EENS_8epilogue10collective6detail29Sm90TmaWarpSpecializedAdapterINS1H_15DefaultEpilogueISJ_SK_SK_NS1G_6thread17LinearCombinationISJ_Li1EffLNS1L_9ScaleType4KindE0ELNS_15FloatRoundStyleE2ESJ_EENS1_15EpilogueDefaultEEEEEvvEEEEvNT_6ParamsE --------------------------
	.section	.nv.constant0._ZN7cutlass13device_kernelINS_4gemm6kernel13GemmUniversalIN4cute5tupleIJiiiiEEENS1_10collective13CollectiveMmaINS1_37MainloopSm90TmaGmmaWarpSpecializedFP8ILi18ENS5_IJNS4_1CILi1EEENSA_ILi4EEESB_EEENS1_35KernelTmaWarpSpecializedCooperativeEEENS5_IJNSA_ILi128EEENSA_ILi64EEESH_EEENS_12float_e4m3_tENS5_IJlSB_lEEESJ_SK_NS4_8TiledMMAINS4_8MMA_AtomIJNS4_4SM904GMMA30MMA_64x64x32_F32E4M3E4M3_SS_TNILNSO_7ScaleInE1ELSQ_1EEEEEENS4_6LayoutINS5_IJNSA_ILi2EEESB_SB_EEENS5_IJSB_NSA_ILi0EEESW_EEEEENS5_IJNS4_10UnderscoreESZ_SZ_EEEEENS4_23SM90_TMA_LOAD_MULTICASTENS4_14ComposedLayoutINS4_7SwizzleILi2ELi4ELi3EEENS4_18smem_ptr_flag_bitsILi8EEENST_INS5_IJNSA_ILi8EEESH_EEENS5_IJSH_SB_EEEEEEEvNS4_8identityENS4_13SM90_TMA_LOADES1C_vS1D_EENS_8epilogue10collective6detail29Sm90TmaWarpSpecializedAdapterINS1H_15DefaultEpilogueISJ_SK_SK_NS1G_6thread17LinearCombinationISJ_Li1EffLNS1L_9ScaleType4KindE0ELNS_15FloatRoundStyleE2ESJ_EENS1_15EpilogueDefaultEEEEEvvEEEEvNT_6ParamsE,"a",@progbits
	.sectionflags	@""
	.align	4
.nv.constant0._ZN7cutlass13device_kernelINS_4gemm6kernel13GemmUniversalIN4cute5tupleIJiiiiEEENS1_10collective13CollectiveMmaINS1_37MainloopSm90TmaGmmaWarpSpecializedFP8ILi18ENS5_IJNS4_1CILi1EEENSA_ILi4EEESB_EEENS1_35KernelTmaWarpSpecializedCooperativeEEENS5_IJNSA_ILi128EEENSA_ILi64EEESH_EEENS_12float_e4m3_tENS5_IJlSB_lEEESJ_SK_NS4_8TiledMMAINS4_8MMA_AtomIJNS4_4SM904GMMA30MMA_64x64x32_F32E4M3E4M3_SS_TNILNSO_7ScaleInE1ELSQ_1EEEEEENS4_6LayoutINS5_IJNSA_ILi2EEESB_SB_EEENS5_IJSB_NSA_ILi0EEESW_EEEEENS5_IJNS4_10UnderscoreESZ_SZ_EEEEENS4_23SM90_TMA_LOAD_MULTICASTENS4_14ComposedLayoutINS4_7SwizzleILi2ELi4ELi3EEENS4_18smem_ptr_flag_bitsILi8EEENST_INS5_IJNSA_ILi8EEESH_EEENS5_IJSH_SB_EEEEEEEvNS4_8identityENS4_13SM90_TMA_LOADES1C_vS1D_EENS_8epilogue10collective6detail29Sm90TmaWarpSpecializedAdapterINS1H_15DefaultEpilogueISJ_SK_SK_NS1G_6thread17LinearCombinationISJ_Li1EffLNS1L_9ScaleType4KindE0ELNS_15FloatRoundStyleE2ESJ_EENS1_15EpilogueDefaultEEEEEvvEEEEvNT_6ParamsE:
	.zero		1664


//--------------------- SYMBOLS --------------------------

	.type		.nv.reservedSmem.offset0,@object
	.size		.nv.reservedSmem.offset0,0x4
